	.target	sm_100a

	.elftype	@"ET_EXEC"


//--------------------- .note.nv.tkinfo           --------------------------
	.section	.note.nv.tkinfo,"",@"SHT_NOTE"
	.sectionflags	@"SHF_NOTE_NV_TKINFO"
	.tkinfo
        /*0018*/ 	.word	0x00000002
        /*0030*/ 	.string	""
        /*0030*/ 	.string	"ptxas"
        /*0030*/ 	.string	"Cuda compilation tools, release 13.0, V13.0.88"
        /*0030*/ 	.string	"Build cuda_13.0.r13.0/compiler.36424714_0"
        /*0030*/ 	.string	"-arch sm_100a -m 64 "



//--------------------- .note.nv.cuinfo           --------------------------
	.section	.note.nv.cuinfo,"",@"SHT_NOTE"
	.sectionflags	@"SHF_NOTE_NV_CUINFO"
        /*0018*/ 	.short	0x0002
        /*001a*/ 	.short	0x0064
        /*001c*/ 	.short	0x0082
	.zero		2


//--------------------- .nv.info                  --------------------------
	.section	.nv.info,"",@"SHT_CUDA_INFO"
	.align	4


	//----- nvinfo : EIATTR_REGCOUNT
	.align		4
        /*0000*/ 	.byte	0x04, 0x2f
        /*0002*/ 	.short	(.L_19 - .L_18)
	.align		4
.L_18:
        /*0004*/ 	.word	index@(_ZN7cutlass13device_kernelINS_4gemm6kernel13GemmUniversalIN4cute5tupleIJiiiiEEENS1_10collective13CollectiveMmaINS1_35MainloopSm100TmaUmmaWarpSpecializedILi34ELi2ELi4ENS5_IJNS4_1CILi1EEESB_SB_EEEEENS5_IJNSA_ILi64EEENSA_ILi128EEENSA_ILi32EEEEEENS_12float_e5m2_tENS5_IJlSB_lEEESI_SJ_NS4_8TiledMMAINS4_8MMA_AtomIJNS4_10MMA_TraitsINS4_19SM100_MMA_F8F6F4_SSEJSI_SI_fSE_SF_NS4_17integral_constantINS4_4UMMA5MajorELSQ_0EEESR_NSO_INSP_7ScaleInELSS_0EEEST_EEEEEENS4_6LayoutISC_NS5_IJNSA_ILi0EEESX_SX_EEEEENS5_IJNS4_10UnderscoreES10_S10_EEEEENS4_13SM90_TMA_LOADENS4_14ComposedLayoutINS4_7SwizzleILi1ELi4ELi3EEENS4_18smem_ptr_flag_bitsILi8EEENSW_INS5_IJNSA_ILi8EEESG_EEENS5_IJSG_SB_EEEEEEEvNS4_8identityES13_S1D_vS1E_EENS_8epilogue10collective18CollectiveEpilogueINS1G_23Sm100TmaWarpSpecializedILi2ELi2ELi32ELb0ELb0EEEJSH_NS5_IJNSW_ISE_SB_EES1L_EEESI_SJ_SI_SJ_NS1G_6fusion15FusionCallbacksIS1K_NS1N_17LinearCombinationISI_fSI_fLNS_15FloatRoundStyleE2EEESH_S1M_JEEENS4_5SM1004TMEM4LOAD26SM100_TMEM_LOAD_16dp32b32xES13_NS14_INS15_ILi2ELi4ELi3EEES18_NSW_INS5_IJS19_SE_EEENS5_IJSE_SB_EEEEEEENS4_39AutoVectorizingCopyWithAssumedAlignmentILi128EEENS4_14SM90_TMA_STOREES21_S23_S23_EEEvvEEEEvNT_6ParamsE)
        /*0008*/ 	.word	0x00000080


	//----- nvinfo : EIATTR_FRAME_SIZE
	.align		4
.L_19:
        /*000c*/ 	.byte	0x04, 0x11
        /*000e*/ 	.short	(.L_21 - .L_20)
	.align		4
.L_20:
        /*0010*/ 	.word	index@($__internal_2_$__cuda_sm10x_tcgen05_guardrail_trap_unallocated_columns_being_dealloced)
        /*0014*/ 	.word	0x00000000


	//----- nvinfo : EIATTR_FRAME_SIZE
	.align		4
.L_21:
        /*0018*/ 	.byte	0x04, 0x11
        /*001a*/ 	.short	(.L_23 - .L_22)
	.align		4
.L_22:
        /*001c*/ 	.word	index@($__internal_1_$__cuda_sm10x_tcgen05_guardrail_trap_phase_invalid_during_alloc)
        /*0020*/ 	.word	0x00000000


	//----- nvinfo : EIATTR_FRAME_SIZE
	.align		4
.L_23:
        /*0024*/ 	.byte	0x04, 0x11
        /*0026*/ 	.short	(.L_25 - .L_24)
	.align		4
.L_24:
        /*0028*/ 	.word	index@($__internal_0_$__cuda_sm10x_tcgen05_guardrail_trap_col_being_dealloced_not_returned_by_alloc)
        /*002c*/ 	.word	0x00000000


	//----- nvinfo : EIATTR_FRAME_SIZE
	.align		4
.L_25:
        /*0030*/ 	.byte	0x04, 0x11
        /*0032*/ 	.short	(.L_27 - .L_26)
	.align		4
.L_26:
        /*0034*/ 	.word	index@(_ZN7cutlass13device_kernelINS_4gemm6kernel13GemmUniversalIN4cute5tupleIJiiiiEEENS1_10collective13CollectiveMmaINS1_35MainloopSm100TmaUmmaWarpSpecializedILi34ELi2ELi4ENS5_IJNS4_1CILi1EEESB_SB_EEEEENS5_IJNSA_ILi64EEENSA_ILi128EEENSA_ILi32EEEEEENS_12float_e5m2_tENS5_IJlSB_lEEESI_SJ_NS4_8TiledMMAINS4_8MMA_AtomIJNS4_10MMA_TraitsINS4_19SM100_MMA_F8F6F4_SSEJSI_SI_fSE_SF_NS4_17integral_constantINS4_4UMMA5MajorELSQ_0EEESR_NSO_INSP_7ScaleInELSS_0EEEST_EEEEEENS4_6LayoutISC_NS5_IJNSA_ILi0EEESX_SX_EEEEENS5_IJNS4_10UnderscoreES10_S10_EEEEENS4_13SM90_TMA_LOADENS4_14ComposedLayoutINS4_7SwizzleILi1ELi4ELi3EEENS4_18smem_ptr_flag_bitsILi8EEENSW_INS5_IJNSA_ILi8EEESG_EEENS5_IJSG_SB_EEEEEEEvNS4_8identityES13_S1D_vS1E_EENS_8epilogue10collective18CollectiveEpilogueINS1G_23Sm100TmaWarpSpecializedILi2ELi2ELi32ELb0ELb0EEEJSH_NS5_IJNSW_ISE_SB_EES1L_EEESI_SJ_SI_SJ_NS1G_6fusion15FusionCallbacksIS1K_NS1N_17LinearCombinationISI_fSI_fLNS_15FloatRoundStyleE2EEESH_S1M_JEEENS4_5SM1004TMEM4LOAD26SM100_TMEM_LOAD_16dp32b32xES13_NS14_INS15_ILi2ELi4ELi3EEES18_NSW_INS5_IJS19_SE_EEENS5_IJSE_SB_EEEEEEENS4_39AutoVectorizingCopyWithAssumedAlignmentILi128EEENS4_14SM90_TMA_STOREES21_S23_S23_EEEvvEEEEvNT_6ParamsE)
        /*0038*/ 	.word	0x00000000


	//----- nvinfo : EIATTR_MIN_STACK_SIZE
	.align		4
.L_27:
        /*003c*/ 	.byte	0x04, 0x12
        /*003e*/ 	.short	(.L_29 - .L_28)
	.align		4
.L_28:
        /*0040*/ 	.word	index@(_ZN7cutlass13device_kernelINS_4gemm6kernel13GemmUniversalIN4cute5tupleIJiiiiEEENS1_10collective13CollectiveMmaINS1_35MainloopSm100TmaUmmaWarpSpecializedILi34ELi2ELi4ENS5_IJNS4_1CILi1EEESB_SB_EEEEENS5_IJNSA_ILi64EEENSA_ILi128EEENSA_ILi32EEEEEENS_12float_e5m2_tENS5_IJlSB_lEEESI_SJ_NS4_8TiledMMAINS4_8MMA_AtomIJNS4_10MMA_TraitsINS4_19SM100_MMA_F8F6F4_SSEJSI_SI_fSE_SF_NS4_17integral_constantINS4_4UMMA5MajorELSQ_0EEESR_NSO_INSP_7ScaleInELSS_0EEEST_EEEEEENS4_6LayoutISC_NS5_IJNSA_ILi0EEESX_SX_EEEEENS5_IJNS4_10UnderscoreES10_S10_EEEEENS4_13SM90_TMA_LOADENS4_14ComposedLayoutINS4_7SwizzleILi1ELi4ELi3EEENS4_18smem_ptr_flag_bitsILi8EEENSW_INS5_IJNSA_ILi8EEESG_EEENS5_IJSG_SB_EEEEEEEvNS4_8identityES13_S1D_vS1E_EENS_8epilogue10collective18CollectiveEpilogueINS1G_23Sm100TmaWarpSpecializedILi2ELi2ELi32ELb0ELb0EEEJSH_NS5_IJNSW_ISE_SB_EES1L_EEESI_SJ_SI_SJ_NS1G_6fusion15FusionCallbacksIS1K_NS1N_17LinearCombinationISI_fSI_fLNS_15FloatRoundStyleE2EEESH_S1M_JEEENS4_5SM1004TMEM4LOAD26SM100_TMEM_LOAD_16dp32b32xES13_NS14_INS15_ILi2ELi4ELi3EEES18_NSW_INS5_IJS19_SE_EEENS5_IJSE_SB_EEEEEEENS4_39AutoVectorizingCopyWithAssumedAlignmentILi128EEENS4_14SM90_TMA_STOREES21_S23_S23_EEEvvEEEEvNT_6ParamsE)
        /*0044*/ 	.word	0x00000000
.L_29:


//--------------------- .nv.compat                --------------------------
	.section	.nv.compat,"",@"SHT_CUDA_COMPAT_INFO"
	.align	4
        /*0000*/ 	.byte	0x02, 0x09, 0x01, 0x00, 0x02, 0x02, 0x02, 0x00, 0x02, 0x05, 0x05, 0x00, 0x03, 0x07, 0x01, 0x01
        /*0010*/ 	.byte	0x02, 0x03, 0x01, 0x00, 0x02, 0x06, 0x01, 0x00, 0x04, 0x0b, 0x08, 0x00, 0x09, 0x00, 0x00, 0x00
        /*0020*/ 	.byte	0x00, 0x00, 0x00, 0x00


//--------------------- .nv.info._ZN7cutlass13device_kernelINS_4gemm6kernel13GemmUniversalIN4cute5tupleIJiiiiEEENS1_10collective13CollectiveMmaINS1_35MainloopSm100TmaUmmaWarpSpecializedILi34ELi2ELi4ENS5_IJNS4_1CILi1EEESB_SB_EEEEENS5_IJNSA_ILi64EEENSA_ILi128EEENSA_ILi32EEEEEENS_12float_e5m2_tENS5_IJlSB_lEEESI_SJ_NS4_8TiledMMAINS4_8MMA_AtomIJNS4_10MMA_TraitsINS4_19SM100_MMA_F8F6F4_SSEJSI_SI_fSE_SF_NS4_17integral_constantINS4_4UMMA5MajorELSQ_0EEESR_NSO_INSP_7ScaleInELSS_0EEEST_EEEEEENS4_6LayoutISC_NS5_IJNSA_ILi0EEESX_SX_EEEEENS5_IJNS4_10UnderscoreES10_S10_EEEEENS4_13SM90_TMA_LOADENS4_14ComposedLayoutINS4_7SwizzleILi1ELi4ELi3EEENS4_18smem_ptr_flag_bitsILi8EEENSW_INS5_IJNSA_ILi8EEESG_EEENS5_IJSG_SB_EEEEEEEvNS4_8identityES13_S1D_vS1E_EENS_8epilogue10collective18CollectiveEpilogueINS1G_23Sm100TmaWarpSpecializedILi2ELi2ELi32ELb0ELb0EEEJSH_NS5_IJNSW_ISE_SB_EES1L_EEESI_SJ_SI_SJ_NS1G_6fusion15FusionCallbacksIS1K_NS1N_17LinearCombinationISI_fSI_fLNS_15FloatRoundStyleE2EEESH_S1M_JEEENS4_5SM1004TMEM4LOAD26SM100_TMEM_LOAD_16dp32b32xES13_NS14_INS15_ILi2ELi4ELi3EEES18_NSW_INS5_IJS19_SE_EEENS5_IJSE_SB_EEEEEEENS4_39AutoVectorizingCopyWithAssumedAlignmentILi128EEENS4_14SM90_TMA_STOREES21_S23_S23_EEEvvEEEEvNT_6ParamsE --------------------------
	.section	.nv.info._ZN7cutlass13device_kernelINS_4gemm6kernel13GemmUniversalIN4cute5tupleIJiiiiEEENS1_10collective13CollectiveMmaINS1_35MainloopSm100TmaUmmaWarpSpecializedILi34ELi2ELi4ENS5_IJNS4_1CILi1EEESB_SB_EEEEENS5_IJNSA_ILi64EEENSA_ILi128EEENSA_ILi32EEEEEENS_12float_e5m2_tENS5_IJlSB_lEEESI_SJ_NS4_8TiledMMAINS4_8MMA_AtomIJNS4_10MMA_TraitsINS4_19SM100_MMA_F8F6F4_SSEJSI_SI_fSE_SF_NS4_17integral_constantINS4_4UMMA5MajorELSQ_0EEESR_NSO_INSP_7ScaleInELSS_0EEEST_EEEEEENS4_6LayoutISC_NS5_IJNSA_ILi0EEESX_SX_EEEEENS5_IJNS4_10UnderscoreES10_S10_EEEEENS4_13SM90_TMA_LOADENS4_14ComposedLayoutINS4_7SwizzleILi1ELi4ELi3EEENS4_18smem_ptr_flag_bitsILi8EEENSW_INS5_IJNSA_ILi8EEESG_EEENS5_IJSG_SB_EEEEEEEvNS4_8identityES13_S1D_vS1E_EENS_8epilogue10collective18CollectiveEpilogueINS1G_23Sm100TmaWarpSpecializedILi2ELi2ELi32ELb0ELb0EEEJSH_NS5_IJNSW_ISE_SB_EES1L_EEESI_SJ_SI_SJ_NS1G_6fusion15FusionCallbacksIS1K_NS1N_17LinearCombinationISI_fSI_fLNS_15FloatRoundStyleE2EEESH_S1M_JEEENS4_5SM1004TMEM4LOAD26SM100_TMEM_LOAD_16dp32b32xES13_NS14_INS15_ILi2ELi4ELi3EEES18_NSW_INS5_IJS19_SE_EEENS5_IJSE_SB_EEEEEEENS4_39AutoVectorizingCopyWithAssumedAlignmentILi128EEENS4_14SM90_TMA_STOREES21_S23_S23_EEEvvEEEEvNT_6ParamsE,"",@"SHT_CUDA_INFO"
	.sectionflags	@""
	.align	4


	//----- nvinfo : EIATTR_CUDA_API_VERSION
	.align		4
        /*0000*/ 	.byte	0x04, 0x37
        /*0002*/ 	.short	(.L_31 - .L_30)
.L_30:
        /*0004*/ 	.word	0x00000082


	//----- nvinfo : EIATTR_KPARAM_INFO
	.align		4
.L_31:
        /*0008*/ 	.byte	0x04, 0x17
        /*000a*/ 	.short	(.L_33 - .L_32)
.L_32:
        /*000c*/ 	.word	0x00000000
        /*0010*/ 	.short	0x0000
        /*0012*/ 	.short	0x0000
        /*0014*/ 	.byte	0x00, 0xf0, 0x01, 0x20


	//----- nvinfo : EIATTR_AT_ENTRY_FRAGMENTS
	.align		4
.L_33:
        /*0018*/ 	.byte	0x04, 0x4f
        /*001a*/ 	.short	(.L_35 - .L_34)


	//   ....[0]....
.L_34:
        /*001c*/ 	.word	0x00000006


	//----- nvinfo : EIATTR_RESERVED_SMEM_USED
	.align		4
.L_35:
        /*0020*/ 	.byte	0x01, 0x41
	.zero		2


	//----- nvinfo : EIATTR_SPARSE_MMA_MASK
	.align		4
        /*0024*/ 	.byte	0x03, 0x50
        /*0026*/ 	.short	0x0000


	//----- nvinfo : EIATTR_TCGEN05_1CTA_USED
	.align		4
        /*0028*/ 	.byte	0x01, 0x51
	.zero		2


	//----- nvinfo : EIATTR_MAXREG_COUNT
	.align		4
        /*002c*/ 	.byte	0x03, 0x1b
        /*002e*/ 	.short	0x00ff


	//----- nvinfo : EIATTR_NUM_BARRIERS
	.align		4
        /*0030*/ 	.byte	0x02, 0x4c
        /*0032*/ 	.byte	0x07
	.zero		1


	//----- nvinfo : EIATTR_EXTERNS
	.align		4
        /*0034*/ 	.byte	0x04, 0x0f
        /*0036*/ 	.short	(.L_37 - .L_36)


	//   ....[0]....
	.align		4
.L_36:
        /*0038*/ 	.word	index@(__assertfail)


	//----- nvinfo : EIATTR_MERCURY_ISA_VERSION
	.align		4
.L_37:
        /*003c*/ 	.byte	0x03, 0x5f
        /*003e*/ 	.short	0x0101


	//----- nvinfo : EIATTR_INT_WARP_WIDE_INSTR_OFFSETS
	.align		4
        /*0040*/ 	.byte	0x04, 0x31
        /*0042*/ 	.short	(.L_39 - .L_38)


	//   ....[0]....
.L_38:
        /*0044*/ 	.word	0x000021a0


	//   ....[1]....
        /*0048*/ 	.word	0x00004be0


	//   ....[2]....
        /*004c*/ 	.word	0x00004c00


	//   ....[3]....
        /*0050*/ 	.word	0x00004c30


	//   ....[4]....
        /*0054*/ 	.word	0x00005560


	//   ....[5]....
        /*0058*/ 	.word	0x000055d0


	//   ....[6]....
        /*005c*/ 	.word	0x000057b0


	//   ....[7]....
        /*0060*/ 	.word	0x00005910


	//----- nvinfo : EIATTR_COOP_GROUP_MASK_REGIDS
	.align		4
.L_39:
        /*0064*/ 	.byte	0x04, 0x29
        /*0066*/ 	.short	(.L_41 - .L_40)


	//   ....[0]....
.L_40:
        /*0068*/ 	.word	0xffffffff


	//   ....[1]....
        /*006c*/ 	.word	0xffffffff


	//   ....[2]....
        /*0070*/ 	.word	0xffffffff


	//   ....[3]....
        /*0074*/ 	.word	0xffffffff


	//   ....[4]....
        /*0078*/ 	.word	0xffffffff


	//   ....[5]....
        /*007c*/ 	.word	0xffffffff


	//   ....[6]....
        /*0080*/ 	.word	0xffffffff


	//   ....[7]....
        /*0084*/ 	.word	0xffffffff


	//   ....[8]....
        /*0088*/ 	.word	0xffffffff


	//   ....[9]....
        /*008c*/ 	.word	0xffffffff


	//   ....[10]....
        /*0090*/ 	.word	0xffffffff


	//   ....[11]....
        /*0094*/ 	.word	0xffffffff


	//   ....[12]....
        /*0098*/ 	.word	0xffffffff


	//----- nvinfo : EIATTR_COOP_GROUP_INSTR_OFFSETS
	.align		4
.L_41:
        /*009c*/ 	.byte	0x04, 0x28
        /*009e*/ 	.short	(.L_43 - .L_42)


	//   ....[0]....
.L_42:
        /*00a0*/ 	.word	0x00000090


	//   ....[1]....
        /*00a4*/ 	.word	0x000004d0


	//   ....[2]....
        /*00a8*/ 	.word	0x00000a30


	//   ....[3]....
        /*00ac*/ 	.word	0x00000b90


	//   ....[4]....
        /*00b0*/ 	.word	0x00000c90


	//   ....[5]....
        /*00b4*/ 	.word	0x00000e00


	//   ....[6]....
        /*00b8*/ 	.word	0x00000fa0


	//   ....[7]....
        /*00bc*/ 	.word	0x00002080


	//   ....[8]....
        /*00c0*/ 	.word	0x00003f40


	//   ....[9]....
        /*00c4*/ 	.word	0x00004150


	//   ....[10]....
        /*00c8*/ 	.word	0x00004180


	//   ....[11]....
        /*00cc*/ 	.word	0x00004ac0


	//   ....[12]....
        /*00d0*/ 	.word	0x00004cf0


	//----- nvinfo : EIATTR_VRC_CTA_INIT_COUNT
	.align		4
.L_43:
        /*00d4*/ 	.byte	0x02, 0x4a
        /*00d6*/ 	.byte	0x80
	.zero		1


	//----- nvinfo : EIATTR_SYSCALL_OFFSETS
	.align		4
        /*00d8*/ 	.byte	0x04, 0x46
        /*00da*/ 	.short	(.L_45 - .L_44)


	//   ....[0]....
.L_44:
        /*00dc*/ 	.word	0x00006350


	//   ....[1]....
        /*00e0*/ 	.word	0x00006490


	//   ....[2]....
        /*00e4*/ 	.word	0x00006c90


	//   ....[3]....
        /*00e8*/ 	.word	0x00007a20


	//----- nvinfo : EIATTR_MBARRIER_INSTR_OFFSETS
	.align		4
.L_45:
        /*00ec*/ 	.byte	0x04, 0x39
        /*00ee*/ 	.short	(.L_47 - .L_46)


	//   ....[0]....
.L_46:
        /*00f0*/ 	.word	0x000005d0
        /*00f4*/ 	.word	0x000000ff
        /*00f8*/ 	.word	0x00000000
        /*00fc*/ 	.short	0x0100
        /*00fe*/ 	.byte	0x05
	.zero		1


	//   ....[1]....
        /*0100*/ 	.word	0x000005e0
        /*0104*/ 	.word	0x000000ff
        /*0108*/ 	.word	0x00000110
        /*010c*/ 	.short	0x0100
        /*010e*/ 	.byte	0x05
	.zero		1


	//   ....[2]....
        /*0110*/ 	.word	0x000005f0
        /*0114*/ 	.word	0x000000ff
        /*0118*/ 	.word	0x00000008
        /*011c*/ 	.short	0x0100
        /*011e*/ 	.byte	0x05
	.zero		1


	//   ....[3]....
        /*0120*/ 	.word	0x00000600
        /*0124*/ 	.word	0x000000ff
        /*0128*/ 	.word	0x00000118
        /*012c*/ 	.short	0x0100
        /*012e*/ 	.byte	0x05
	.zero		1


	//   ....[4]....
        /*0130*/ 	.word	0x00000610
        /*0134*/ 	.word	0x000000ff
        /*0138*/ 	.word	0x00000010
        /*013c*/ 	.short	0x0100
        /*013e*/ 	.byte	0x05
	.zero		1


	//   ....[5]....
        /*0140*/ 	.word	0x00000620
        /*0144*/ 	.word	0x000000ff
        /*0148*/ 	.word	0x00000120
        /*014c*/ 	.short	0x0100
        /*014e*/ 	.byte	0x05
	.zero		1


	//   ....[6]....
        /*0150*/ 	.word	0x00000630
        /*0154*/ 	.word	0x000000ff
        /*0158*/ 	.word	0x00000018
        /*015c*/ 	.short	0x0100
        /*015e*/ 	.byte	0x05
	.zero		1


	//   ....[7]....
        /*0160*/ 	.word	0x00000640
        /*0164*/ 	.word	0x000000ff
        /*0168*/ 	.word	0x00000128
        /*016c*/ 	.short	0x0100
        /*016e*/ 	.byte	0x05
	.zero		1


	//   ....[8]....
        /*0170*/ 	.word	0x00000650
        /*0174*/ 	.word	0x000000ff
        /*0178*/ 	.word	0x00000020
        /*017c*/ 	.short	0x0100
        /*017e*/ 	.byte	0x05
	.zero		1


	//   ....[9]....
        /*0180*/ 	.word	0x00000660
        /*0184*/ 	.word	0x000000ff
        /*0188*/ 	.word	0x00000130
        /*018c*/ 	.short	0x0100
        /*018e*/ 	.byte	0x05
	.zero		1


	//   ....[10]....
        /*0190*/ 	.word	0x00000670
        /*0194*/ 	.word	0x000000ff
        /*0198*/ 	.word	0x00000028
        /*019c*/ 	.short	0x0100
        /*019e*/ 	.byte	0x05
	.zero		1


	//   ....[11]....
        /*01a0*/ 	.word	0x00000680
        /*01a4*/ 	.word	0x000000ff
        /*01a8*/ 	.word	0x00000138
        /*01ac*/ 	.short	0x0100
        /*01ae*/ 	.byte	0x05
	.zero		1


	//   ....[12]....
        /*01b0*/ 	.word	0x00000690
        /*01b4*/ 	.word	0x000000ff
        /*01b8*/ 	.word	0x00000030
        /*01bc*/ 	.short	0x0100
        /*01be*/ 	.byte	0x05
	.zero		1


	//   ....[13]....
        /*01c0*/ 	.word	0x000006a0
        /*01c4*/ 	.word	0x000000ff
        /*01c8*/ 	.word	0x00000140
        /*01cc*/ 	.short	0x0100
        /*01ce*/ 	.byte	0x05
	.zero		1


	//   ....[14]....
        /*01d0*/ 	.word	0x000006b0
        /*01d4*/ 	.word	0x000000ff
        /*01d8*/ 	.word	0x00000038
        /*01dc*/ 	.short	0x0100
        /*01de*/ 	.byte	0x05
	.zero		1


	//   ....[15]....
        /*01e0*/ 	.word	0x000006c0
        /*01e4*/ 	.word	0x000000ff
        /*01e8*/ 	.word	0x00000148
        /*01ec*/ 	.short	0x0100
        /*01ee*/ 	.byte	0x05
	.zero		1


	//   ....[16]....
        /*01f0*/ 	.word	0x000006d0
        /*01f4*/ 	.word	0x000000ff
        /*01f8*/ 	.word	0x00000040
        /*01fc*/ 	.short	0x0100
        /*01fe*/ 	.byte	0x05
	.zero		1


	//   ....[17]....
        /*0200*/ 	.word	0x000006e0
        /*0204*/ 	.word	0x000000ff
        /*0208*/ 	.word	0x00000150
        /*020c*/ 	.short	0x0100
        /*020e*/ 	.byte	0x05
	.zero		1


	//   ....[18]....
        /*0210*/ 	.word	0x000006f0
        /*0214*/ 	.word	0x000000ff
        /*0218*/ 	.word	0x00000048
        /*021c*/ 	.short	0x0100
        /*021e*/ 	.byte	0x05
	.zero		1


	//   ....[19]....
        /*0220*/ 	.word	0x00000700
        /*0224*/ 	.word	0x000000ff
        /*0228*/ 	.word	0x00000158
        /*022c*/ 	.short	0x0100
        /*022e*/ 	.byte	0x05
	.zero		1


	//   ....[20]....
        /*0230*/ 	.word	0x00000710
        /*0234*/ 	.word	0x000000ff
        /*0238*/ 	.word	0x00000050
        /*023c*/ 	.short	0x0100
        /*023e*/ 	.byte	0x05
	.zero		1


	//   ....[21]....
        /*0240*/ 	.word	0x00000720
        /*0244*/ 	.word	0x000000ff
        /*0248*/ 	.word	0x00000160
        /*024c*/ 	.short	0x0100
        /*024e*/ 	.byte	0x05
	.zero		1


	//   ....[22]....
        /*0250*/ 	.word	0x00000730
        /*0254*/ 	.word	0x000000ff
        /*0258*/ 	.word	0x00000058
        /*025c*/ 	.short	0x0100
        /*025e*/ 	.byte	0x05
	.zero		1


	//   ....[23]....
        /*0260*/ 	.word	0x00000740
        /*0264*/ 	.word	0x000000ff
        /*0268*/ 	.word	0x00000168
        /*026c*/ 	.short	0x0100
        /*026e*/ 	.byte	0x05
	.zero		1


	//   ....[24]....
        /*0270*/ 	.word	0x00000750
        /*0274*/ 	.word	0x000000ff
        /*0278*/ 	.word	0x00000060
        /*027c*/ 	.short	0x0100
        /*027e*/ 	.byte	0x05
	.zero		1


	//   ....[25]....
        /*0280*/ 	.word	0x00000760
        /*0284*/ 	.word	0x000000ff
        /*0288*/ 	.word	0x00000170
        /*028c*/ 	.short	0x0100
        /*028e*/ 	.byte	0x05
	.zero		1


	//   ....[26]....
        /*0290*/ 	.word	0x00000770
        /*0294*/ 	.word	0x000000ff
        /*0298*/ 	.word	0x00000068
        /*029c*/ 	.short	0x0100
        /*029e*/ 	.byte	0x05
	.zero		1


	//   ....[27]....
        /*02a0*/ 	.word	0x00000780
        /*02a4*/ 	.word	0x000000ff
        /*02a8*/ 	.word	0x00000178
        /*02ac*/ 	.short	0x0100
        /*02ae*/ 	.byte	0x05
	.zero		1


	//   ....[28]....
        /*02b0*/ 	.word	0x00000790
        /*02b4*/ 	.word	0x000000ff
        /*02b8*/ 	.word	0x00000070
        /*02bc*/ 	.short	0x0100
        /*02be*/ 	.byte	0x05
	.zero		1


	//   ....[29]....
        /*02c0*/ 	.word	0x000007a0
        /*02c4*/ 	.word	0x000000ff
        /*02c8*/ 	.word	0x00000180
        /*02cc*/ 	.short	0x0100
        /*02ce*/ 	.byte	0x05
	.zero		1


	//   ....[30]....
        /*02d0*/ 	.word	0x000007b0
        /*02d4*/ 	.word	0x000000ff
        /*02d8*/ 	.word	0x00000078
        /*02dc*/ 	.short	0x0100
        /*02de*/ 	.byte	0x05
	.zero		1


	//   ....[31]....
        /*02e0*/ 	.word	0x000007c0
        /*02e4*/ 	.word	0x000000ff
        /*02e8*/ 	.word	0x00000188
        /*02ec*/ 	.short	0x0100
        /*02ee*/ 	.byte	0x05
	.zero		1


	//   ....[32]....
        /*02f0*/ 	.word	0x000007d0
        /*02f4*/ 	.word	0x000000ff
        /*02f8*/ 	.word	0x00000080
        /*02fc*/ 	.short	0x0100
        /*02fe*/ 	.byte	0x05
	.zero		1


	//   ....[33]....
        /*0300*/ 	.word	0x000007e0
        /*0304*/ 	.word	0x000000ff
        /*0308*/ 	.word	0x00000190
        /*030c*/ 	.short	0x0100
        /*030e*/ 	.byte	0x05
	.zero		1


	//   ....[34]....
        /*0310*/ 	.word	0x000007f0
        /*0314*/ 	.word	0x000000ff
        /*0318*/ 	.word	0x00000088
        /*031c*/ 	.short	0x0100
        /*031e*/ 	.byte	0x05
	.zero		1


	//   ....[35]....
        /*0320*/ 	.word	0x00000800
        /*0324*/ 	.word	0x000000ff
        /*0328*/ 	.word	0x00000198
        /*032c*/ 	.short	0x0100
        /*032e*/ 	.byte	0x05
	.zero		1


	//   ....[36]....
        /*0330*/ 	.word	0x00000810
        /*0334*/ 	.word	0x000000ff
        /*0338*/ 	.word	0x00000090
        /*033c*/ 	.short	0x0100
        /*033e*/ 	.byte	0x05
	.zero		1


	//   ....[37]....
        /*0340*/ 	.word	0x00000820
        /*0344*/ 	.word	0x000000ff
        /*0348*/ 	.word	0x000001a0
        /*034c*/ 	.short	0x0100
        /*034e*/ 	.byte	0x05
	.zero		1


	//   ....[38]....
        /*0350*/ 	.word	0x00000830
        /*0354*/ 	.word	0x000000ff
        /*0358*/ 	.word	0x00000098
        /*035c*/ 	.short	0x0100
        /*035e*/ 	.byte	0x05
	.zero		1


	//   ....[39]....
        /*0360*/ 	.word	0x00000840
        /*0364*/ 	.word	0x000000ff
        /*0368*/ 	.word	0x000001a8
        /*036c*/ 	.short	0x0100
        /*036e*/ 	.byte	0x05
	.zero		1


	//   ....[40]....
        /*0370*/ 	.word	0x00000850
        /*0374*/ 	.word	0x000000ff
        /*0378*/ 	.word	0x000000a0
        /*037c*/ 	.short	0x0100
        /*037e*/ 	.byte	0x05
	.zero		1


	//   ....[41]....
        /*0380*/ 	.word	0x00000860
        /*0384*/ 	.word	0x000000ff
        /*0388*/ 	.word	0x000001b0
        /*038c*/ 	.short	0x0100
        /*038e*/ 	.byte	0x05
	.zero		1


	//   ....[42]....
        /*0390*/ 	.word	0x00000870
        /*0394*/ 	.word	0x000000ff
        /*0398*/ 	.word	0x000000a8
        /*039c*/ 	.short	0x0100
        /*039e*/ 	.byte	0x05
	.zero		1


	//   ....[43]....
        /*03a0*/ 	.word	0x00000880
        /*03a4*/ 	.word	0x000000ff
        /*03a8*/ 	.word	0x000001b8
        /*03ac*/ 	.short	0x0100
        /*03ae*/ 	.byte	0x05
	.zero		1


	//   ....[44]....
        /*03b0*/ 	.word	0x00000890
        /*03b4*/ 	.word	0x000000ff
        /*03b8*/ 	.word	0x000000b0
        /*03bc*/ 	.short	0x0100
        /*03be*/ 	.byte	0x05
	.zero		1


	//   ....[45]....
        /*03c0*/ 	.word	0x000008a0
        /*03c4*/ 	.word	0x000000ff
        /*03c8*/ 	.word	0x000001c0
        /*03cc*/ 	.short	0x0100
        /*03ce*/ 	.byte	0x05
	.zero		1


	//   ....[46]....
        /*03d0*/ 	.word	0x000008b0
        /*03d4*/ 	.word	0x000000ff
        /*03d8*/ 	.word	0x000000b8
        /*03dc*/ 	.short	0x0100
        /*03de*/ 	.byte	0x05
	.zero		1


	//   ....[47]....
        /*03e0*/ 	.word	0x000008c0
        /*03e4*/ 	.word	0x000000ff
        /*03e8*/ 	.word	0x000001c8
        /*03ec*/ 	.short	0x0100
        /*03ee*/ 	.byte	0x05
	.zero		1


	//   ....[48]....
        /*03f0*/ 	.word	0x000008d0
        /*03f4*/ 	.word	0x000000ff
        /*03f8*/ 	.word	0x000000c0
        /*03fc*/ 	.short	0x0100
        /*03fe*/ 	.byte	0x05
	.zero		1


	//   ....[49]....
        /*0400*/ 	.word	0x000008e0
        /*0404*/ 	.word	0x000000ff
        /*0408*/ 	.word	0x000001d0
        /*040c*/ 	.short	0x0100
        /*040e*/ 	.byte	0x05
	.zero		1


	//   ....[50]....
        /*0410*/ 	.word	0x000008f0
        /*0414*/ 	.word	0x000000ff
        /*0418*/ 	.word	0x000000c8
        /*041c*/ 	.short	0x0100
        /*041e*/ 	.byte	0x05
	.zero		1


	//   ....[51]....
        /*0420*/ 	.word	0x00000900
        /*0424*/ 	.word	0x000000ff
        /*0428*/ 	.word	0x000001d8
        /*042c*/ 	.short	0x0100
        /*042e*/ 	.byte	0x05
	.zero		1


	//   ....[52]....
        /*0430*/ 	.word	0x00000910
        /*0434*/ 	.word	0x000000ff
        /*0438*/ 	.word	0x000000d0
        /*043c*/ 	.short	0x0100
        /*043e*/ 	.byte	0x05
	.zero		1


	//   ....[53]....
        /*0440*/ 	.word	0x00000920
        /*0444*/ 	.word	0x000000ff
        /*0448*/ 	.word	0x000001e0
        /*044c*/ 	.short	0x0100
        /*044e*/ 	.byte	0x05
	.zero		1


	//   ....[54]....
        /*0450*/ 	.word	0x00000930
        /*0454*/ 	.word	0x000000ff
        /*0458*/ 	.word	0x000000d8
        /*045c*/ 	.short	0x0100
        /*045e*/ 	.byte	0x05
	.zero		1


	//   ....[55]....
        /*0460*/ 	.word	0x00000940
        /*0464*/ 	.word	0x000000ff
        /*0468*/ 	.word	0x000001e8
        /*046c*/ 	.short	0x0100
        /*046e*/ 	.byte	0x05
	.zero		1


	//   ....[56]....
        /*0470*/ 	.word	0x00000950
        /*0474*/ 	.word	0x000000ff
        /*0478*/ 	.word	0x000000e0
        /*047c*/ 	.short	0x0100
        /*047e*/ 	.byte	0x05
	.zero		1


	//   ....[57]....
        /*0480*/ 	.word	0x00000960
        /*0484*/ 	.word	0x000000ff
        /*0488*/ 	.word	0x000001f0
        /*048c*/ 	.short	0x0100
        /*048e*/ 	.byte	0x05
	.zero		1


	//   ....[58]....
        /*0490*/ 	.word	0x00000970
        /*0494*/ 	.word	0x000000ff
        /*0498*/ 	.word	0x000000e8
        /*049c*/ 	.short	0x0100
        /*049e*/ 	.byte	0x05
	.zero		1


	//   ....[59]....
        /*04a0*/ 	.word	0x00000980
        /*04a4*/ 	.word	0x000000ff
        /*04a8*/ 	.word	0x000001f8
        /*04ac*/ 	.short	0x0100
        /*04ae*/ 	.byte	0x05
	.zero		1


	//   ....[60]....
        /*04b0*/ 	.word	0x00000990
        /*04b4*/ 	.word	0x000000ff
        /*04b8*/ 	.word	0x000000f0
        /*04bc*/ 	.short	0x0100
        /*04be*/ 	.byte	0x05
	.zero		1


	//   ....[61]....
        /*04c0*/ 	.word	0x000009a0
        /*04c4*/ 	.word	0x000000ff
        /*04c8*/ 	.word	0x00000200
        /*04cc*/ 	.short	0x0100
        /*04ce*/ 	.byte	0x05
	.zero		1


	//   ....[62]....
        /*04d0*/ 	.word	0x000009b0
        /*04d4*/ 	.word	0x000000ff
        /*04d8*/ 	.word	0x000000f8
        /*04dc*/ 	.short	0x0100
        /*04de*/ 	.byte	0x05
	.zero		1


	//   ....[63]....
        /*04e0*/ 	.word	0x000009c0
        /*04e4*/ 	.word	0x000000ff
        /*04e8*/ 	.word	0x00000208
        /*04ec*/ 	.short	0x0100
        /*04ee*/ 	.byte	0x05
	.zero		1


	//   ....[64]....
        /*04f0*/ 	.word	0x000009d0
        /*04f4*/ 	.word	0x000000ff
        /*04f8*/ 	.word	0x00000100
        /*04fc*/ 	.short	0x0100
        /*04fe*/ 	.byte	0x05
	.zero		1


	//   ....[65]....
        /*0500*/ 	.word	0x000009e0
        /*0504*/ 	.word	0x000000ff
        /*0508*/ 	.word	0x00000210
        /*050c*/ 	.short	0x0100
        /*050e*/ 	.byte	0x05
	.zero		1


	//   ....[66]....
        /*0510*/ 	.word	0x000009f0
        /*0514*/ 	.word	0x000000ff
        /*0518*/ 	.word	0x00000108
        /*051c*/ 	.short	0x0100
        /*051e*/ 	.byte	0x05
	.zero		1


	//   ....[67]....
        /*0520*/ 	.word	0x00000a00
        /*0524*/ 	.word	0x000000ff
        /*0528*/ 	.word	0x00000218
        /*052c*/ 	.short	0x0100
        /*052e*/ 	.byte	0x05
	.zero		1


	//   ....[68]....
        /*0530*/ 	.word	0x00000b40
        /*0534*/ 	.word	0x000000ff
        /*0538*/ 	.word	0x00000220
        /*053c*/ 	.short	0x0100
        /*053e*/ 	.byte	0x07
	.zero		1


	//   ....[69]....
        /*0540*/ 	.word	0x00000b50
        /*0544*/ 	.word	0x000000ff
        /*0548*/ 	.word	0x00000230
        /*054c*/ 	.short	0x0100
        /*054e*/ 	.byte	0x07
	.zero		1


	//   ....[70]....
        /*0550*/ 	.word	0x00000b60
        /*0554*/ 	.word	0x000000ff
        /*0558*/ 	.word	0x00000228
        /*055c*/ 	.short	0x0100
        /*055e*/ 	.byte	0x07
	.zero		1


	//   ....[71]....
        /*0560*/ 	.word	0x00000b70
        /*0564*/ 	.word	0x000000ff
        /*0568*/ 	.word	0x00000238
        /*056c*/ 	.short	0x0100
        /*056e*/ 	.byte	0x07
	.zero		1


	//   ....[72]....
        /*0570*/ 	.word	0x00000c60
        /*0574*/ 	.word	0x000000ff
        /*0578*/ 	.word	0x00000240
        /*057c*/ 	.short	0x0100
        /*057e*/ 	.byte	0x05
	.zero		1


	//   ....[73]....
        /*0580*/ 	.word	0x00000c70
        /*0584*/ 	.word	0x000000ff
        /*0588*/ 	.word	0x00000248
        /*058c*/ 	.short	0x0100
        /*058e*/ 	.byte	0x05
	.zero		1


	//   ....[74]....
        /*0590*/ 	.word	0x00000db0
        /*0594*/ 	.word	0x000000ff
        /*0598*/ 	.word	0x00000250
        /*059c*/ 	.short	0x0100
        /*059e*/ 	.byte	0x05
	.zero		1


	//   ....[75]....
        /*05a0*/ 	.word	0x00000dc0
        /*05a4*/ 	.word	0x000000ff
        /*05a8*/ 	.word	0x00000260
        /*05ac*/ 	.short	0x0100
        /*05ae*/ 	.byte	0x05
	.zero		1


	//   ....[76]....
        /*05b0*/ 	.word	0x00000dd0
        /*05b4*/ 	.word	0x000000ff
        /*05b8*/ 	.word	0x00000258
        /*05bc*/ 	.short	0x0100
        /*05be*/ 	.byte	0x05
	.zero		1


	//   ....[77]....
        /*05c0*/ 	.word	0x00000de0
        /*05c4*/ 	.word	0x000000ff
        /*05c8*/ 	.word	0x00000268
        /*05cc*/ 	.short	0x0100
        /*05ce*/ 	.byte	0x05
	.zero		1


	//   ....[78]....
        /*05d0*/ 	.word	0x00000f10
        /*05d4*/ 	.word	0x000000ff
        /*05d8*/ 	.word	0x00000270
        /*05dc*/ 	.short	0x0100
        /*05de*/ 	.byte	0x07
	.zero		1


	//   ....[79]....
        /*05e0*/ 	.word	0x00000f20
        /*05e4*/ 	.word	0x000000ff
        /*05e8*/ 	.word	0x00000290
        /*05ec*/ 	.short	0x0100
        /*05ee*/ 	.byte	0x07
	.zero		1


	//   ....[80]....
        /*05f0*/ 	.word	0x00000f30
        /*05f4*/ 	.word	0x000000ff
        /*05f8*/ 	.word	0x00000278
        /*05fc*/ 	.short	0x0100
        /*05fe*/ 	.byte	0x07
	.zero		1


	//   ....[81]....
        /*0600*/ 	.word	0x00000f40
        /*0604*/ 	.word	0x000000ff
        /*0608*/ 	.word	0x00000298
        /*060c*/ 	.short	0x0100
        /*060e*/ 	.byte	0x07
	.zero		1


	//   ....[82]....
        /*0610*/ 	.word	0x00000f50
        /*0614*/ 	.word	0x000000ff
        /*0618*/ 	.word	0x00000280
        /*061c*/ 	.short	0x0100
        /*061e*/ 	.byte	0x07
	.zero		1


	//   ....[83]....
        /*0620*/ 	.word	0x00000f60
        /*0624*/ 	.word	0x000000ff
        /*0628*/ 	.word	0x000002a0
        /*062c*/ 	.short	0x0100
        /*062e*/ 	.byte	0x07
	.zero		1


	//   ....[84]....
        /*0630*/ 	.word	0x00000f70
        /*0634*/ 	.word	0x000000ff
        /*0638*/ 	.word	0x00000288
        /*063c*/ 	.short	0x0100
        /*063e*/ 	.byte	0x07
	.zero		1


	//   ....[85]....
        /*0640*/ 	.word	0x00000f80
        /*0644*/ 	.word	0x000000ff
        /*0648*/ 	.word	0x000002a8
        /*064c*/ 	.short	0x0100
        /*064e*/ 	.byte	0x07
	.zero		1


	//   ....[86]....
        /*0650*/ 	.word	0x00001070
        /*0654*/ 	.word	0x000000ff
        /*0658*/ 	.word	0x000002b0
        /*065c*/ 	.short	0x0100
        /*065e*/ 	.byte	0x05
	.zero		1


	//   ....[87]....
        /*0660*/ 	.word	0x00001080
        /*0664*/ 	.word	0x000000ff
        /*0668*/ 	.word	0x000002c0
        /*066c*/ 	.short	0x0100
        /*066e*/ 	.byte	0x05
	.zero		1


	//   ....[88]....
        /*0670*/ 	.word	0x00001090
        /*0674*/ 	.word	0x000000ff
        /*0678*/ 	.word	0x000002b8
        /*067c*/ 	.short	0x0100
        /*067e*/ 	.byte	0x05
	.zero		1


	//   ....[89]....
        /*0680*/ 	.word	0x000010a0
        /*0684*/ 	.word	0x000000ff
        /*0688*/ 	.word	0x000002c8
        /*068c*/ 	.short	0x0100
        /*068e*/ 	.byte	0x05
	.zero		1


	//   ....[90]....
        /*0690*/ 	.word	0x00001980
        /*0694*/ 	.word	0x00000003
        /*0698*/ 	.word	0x000002c0
        /*069c*/ 	.short	0x010a
        /*069e*/ 	.byte	0xff
	.zero		1


	//   ....[91]....
        /*06a0*/ 	.word	0x000019b0
        /*06a4*/ 	.word	0x00000003
        /*06a8*/ 	.word	0x000002b0
        /*06ac*/ 	.short	0x0101
        /*06ae*/ 	.byte	0xff
	.zero		1


	//   ....[92]....
        /*06b0*/ 	.word	0x00001a80
        /*06b4*/ 	.word	0x000000ff
        /*06b8*/ 	.word	0x00000110
        /*06bc*/ 	.short	0x010a
        /*06be*/ 	.byte	0x08
	.zero		1


	//   ....[93]....
        /*06c0*/ 	.word	0x00001b20
        /*06c4*/ 	.word	0x000000ff
        /*06c8*/ 	.word	0x00000110
        /*06cc*/ 	.short	0x010a
        /*06ce*/ 	.byte	0x21
	.zero		1


	//   ....[94]....
        /*06d0*/ 	.word	0x00001c70
        /*06d4*/ 	.word	0x000000ff
        /*06d8*/ 	.word	0x00000110
        /*06dc*/ 	.short	0x010a
        /*06de*/ 	.byte	0x08
	.zero		1


	//   ....[95]....
        /*06e0*/ 	.word	0x00001d80
        /*06e4*/ 	.word	0x000000ff
        /*06e8*/ 	.word	0x00000248
        /*06ec*/ 	.short	0x0101
        /*06ee*/ 	.byte	0x04
	.zero		1


	//   ....[96]....
        /*06f0*/ 	.word	0x00001da0
        /*06f4*/ 	.word	0x000000ff
        /*06f8*/ 	.word	0x00000110
        /*06fc*/ 	.short	0x010a
        /*06fe*/ 	.byte	0x08
	.zero		1


	//   ....[97]....
        /*0700*/ 	.word	0x00001e20
        /*0704*/ 	.word	0x000000ff
        /*0708*/ 	.word	0x00000110
        /*070c*/ 	.short	0x010a
        /*070e*/ 	.byte	0x11
	.zero		1


	//   ....[98]....
        /*0710*/ 	.word	0x00001f70
        /*0714*/ 	.word	0x000000ff
        /*0718*/ 	.word	0x00000110
        /*071c*/ 	.short	0x010a
        /*071e*/ 	.byte	0x08
	.zero		1


	//   ....[99]....
        /*0720*/ 	.word	0x000020b0
        /*0724*/ 	.word	0x00000002
        /*0728*/ 	.word	0x00000250
        /*072c*/ 	.short	0x010a
        /*072e*/ 	.byte	0xff
	.zero		1


	//   ....[100]....
        /*0730*/ 	.word	0x00002170
        /*0734*/ 	.word	0x00000002
        /*0738*/ 	.word	0x00000000
        /*073c*/ 	.short	0x0101
        /*073e*/ 	.byte	0xff
	.zero		1


	//   ....[101]....
        /*0740*/ 	.word	0x000026d0
        /*0744*/ 	.word	0x000000ff
        /*0748*/ 	.word	0x00000000
        /*074c*/ 	.short	0x010a
        /*074e*/ 	.byte	0x05
	.zero		1


	//   ....[102]....
        /*0750*/ 	.word	0x00002760
        /*0754*/ 	.word	0x000000ff
        /*0758*/ 	.word	0x00000000
        /*075c*/ 	.short	0x010a
        /*075e*/ 	.byte	0x05
	.zero		1


	//   ....[103]....
        /*0760*/ 	.word	0x000027f0
        /*0764*/ 	.word	0x000000ff
        /*0768*/ 	.word	0x00000000
        /*076c*/ 	.short	0x010a
        /*076e*/ 	.byte	0x05
	.zero		1


	//   ....[104]....
        /*0770*/ 	.word	0x00002880
        /*0774*/ 	.word	0x000000ff
        /*0778*/ 	.word	0x00000000
        /*077c*/ 	.short	0x010a
        /*077e*/ 	.byte	0x05
	.zero		1


	//   ....[105]....
        /*0780*/ 	.word	0x00002910
        /*0784*/ 	.word	0x000000ff
        /*0788*/ 	.word	0x00000000
        /*078c*/ 	.short	0x010a
        /*078e*/ 	.byte	0x05
	.zero		1


	//   ....[106]....
        /*0790*/ 	.word	0x000029a0
        /*0794*/ 	.word	0x000000ff
        /*0798*/ 	.word	0x00000000
        /*079c*/ 	.short	0x010a
        /*079e*/ 	.byte	0x05
	.zero		1


	//   ....[107]....
        /*07a0*/ 	.word	0x00002a30
        /*07a4*/ 	.word	0x000000ff
        /*07a8*/ 	.word	0x00000000
        /*07ac*/ 	.short	0x010a
        /*07ae*/ 	.byte	0x05
	.zero		1


	//   ....[108]....
        /*07b0*/ 	.word	0x00002ac0
        /*07b4*/ 	.word	0x000000ff
        /*07b8*/ 	.word	0x00000000
        /*07bc*/ 	.short	0x010a
        /*07be*/ 	.byte	0x05
	.zero		1


	//   ....[109]....
        /*07c0*/ 	.word	0x00002b50
        /*07c4*/ 	.word	0x000000ff
        /*07c8*/ 	.word	0x00000000
        /*07cc*/ 	.short	0x010a
        /*07ce*/ 	.byte	0x05
	.zero		1


	//   ....[110]....
        /*07d0*/ 	.word	0x00002be0
        /*07d4*/ 	.word	0x000000ff
        /*07d8*/ 	.word	0x00000000
        /*07dc*/ 	.short	0x010a
        /*07de*/ 	.byte	0x05
	.zero		1


	//   ....[111]....
        /*07e0*/ 	.word	0x00002c70
        /*07e4*/ 	.word	0x000000ff
        /*07e8*/ 	.word	0x00000000
        /*07ec*/ 	.short	0x010a
        /*07ee*/ 	.byte	0x05
	.zero		1


	//   ....[112]....
        /*07f0*/ 	.word	0x00002d00
        /*07f4*/ 	.word	0x000000ff
        /*07f8*/ 	.word	0x00000000
        /*07fc*/ 	.short	0x010a
        /*07fe*/ 	.byte	0x05
	.zero		1


	//   ....[113]....
        /*0800*/ 	.word	0x00002d90
        /*0804*/ 	.word	0x000000ff
        /*0808*/ 	.word	0x00000000
        /*080c*/ 	.short	0x010a
        /*080e*/ 	.byte	0x05
	.zero		1


	//   ....[114]....
        /*0810*/ 	.word	0x00002e20
        /*0814*/ 	.word	0x000000ff
        /*0818*/ 	.word	0x00000000
        /*081c*/ 	.short	0x010a
        /*081e*/ 	.byte	0x05
	.zero		1


	//   ....[115]....
        /*0820*/ 	.word	0x00002eb0
        /*0824*/ 	.word	0x000000ff
        /*0828*/ 	.word	0x00000000
        /*082c*/ 	.short	0x010a
        /*082e*/ 	.byte	0x05
	.zero		1


	//   ....[116]....
        /*0830*/ 	.word	0x00002f40
        /*0834*/ 	.word	0x000000ff
        /*0838*/ 	.word	0x00000000
        /*083c*/ 	.short	0x010a
        /*083e*/ 	.byte	0x05
	.zero		1


	//   ....[117]....
        /*0840*/ 	.word	0x00002fd0
        /*0844*/ 	.word	0x000000ff
        /*0848*/ 	.word	0x00000000
        /*084c*/ 	.short	0x010a
        /*084e*/ 	.byte	0x05
	.zero		1


	//   ....[118]....
        /*0850*/ 	.word	0x00003060
        /*0854*/ 	.word	0x000000ff
        /*0858*/ 	.word	0x00000000
        /*085c*/ 	.short	0x010a
        /*085e*/ 	.byte	0x05
	.zero		1


	//   ....[119]....
        /*0860*/ 	.word	0x000030f0
        /*0864*/ 	.word	0x000000ff
        /*0868*/ 	.word	0x00000000
        /*086c*/ 	.short	0x010a
        /*086e*/ 	.byte	0x05
	.zero		1


	//   ....[120]....
        /*0870*/ 	.word	0x00003180
        /*0874*/ 	.word	0x000000ff
        /*0878*/ 	.word	0x00000000
        /*087c*/ 	.short	0x010a
        /*087e*/ 	.byte	0x05
	.zero		1


	//   ....[121]....
        /*0880*/ 	.word	0x00003210
        /*0884*/ 	.word	0x000000ff
        /*0888*/ 	.word	0x00000000
        /*088c*/ 	.short	0x010a
        /*088e*/ 	.byte	0x05
	.zero		1


	//   ....[122]....
        /*0890*/ 	.word	0x000032a0
        /*0894*/ 	.word	0x000000ff
        /*0898*/ 	.word	0x00000000
        /*089c*/ 	.short	0x010a
        /*089e*/ 	.byte	0x05
	.zero		1


	//   ....[123]....
        /*08a0*/ 	.word	0x00003330
        /*08a4*/ 	.word	0x000000ff
        /*08a8*/ 	.word	0x00000000
        /*08ac*/ 	.short	0x010a
        /*08ae*/ 	.byte	0x05
	.zero		1


	//   ....[124]....
        /*08b0*/ 	.word	0x000033c0
        /*08b4*/ 	.word	0x000000ff
        /*08b8*/ 	.word	0x00000000
        /*08bc*/ 	.short	0x010a
        /*08be*/ 	.byte	0x05
	.zero		1


	//   ....[125]....
        /*08c0*/ 	.word	0x00003450
        /*08c4*/ 	.word	0x000000ff
        /*08c8*/ 	.word	0x00000000
        /*08cc*/ 	.short	0x010a
        /*08ce*/ 	.byte	0x05
	.zero		1


	//   ....[126]....
        /*08d0*/ 	.word	0x000034e0
        /*08d4*/ 	.word	0x000000ff
        /*08d8*/ 	.word	0x00000000
        /*08dc*/ 	.short	0x010a
        /*08de*/ 	.byte	0x05
	.zero		1


	//   ....[127]....
        /*08e0*/ 	.word	0x00003570
        /*08e4*/ 	.word	0x000000ff
        /*08e8*/ 	.word	0x00000000
        /*08ec*/ 	.short	0x010a
        /*08ee*/ 	.byte	0x05
	.zero		1


	//   ....[128]....
        /*08f0*/ 	.word	0x00003600
        /*08f4*/ 	.word	0x000000ff
        /*08f8*/ 	.word	0x00000000
        /*08fc*/ 	.short	0x010a
        /*08fe*/ 	.byte	0x05
	.zero		1


	//   ....[129]....
        /*0900*/ 	.word	0x00003690
        /*0904*/ 	.word	0x000000ff
        /*0908*/ 	.word	0x00000000
        /*090c*/ 	.short	0x010a
        /*090e*/ 	.byte	0x05
	.zero		1


	//   ....[130]....
        /*0910*/ 	.word	0x00003720
        /*0914*/ 	.word	0x000000ff
        /*0918*/ 	.word	0x00000000
        /*091c*/ 	.short	0x010a
        /*091e*/ 	.byte	0x05
	.zero		1


	//   ....[131]....
        /*0920*/ 	.word	0x000037b0
        /*0924*/ 	.word	0x000000ff
        /*0928*/ 	.word	0x00000000
        /*092c*/ 	.short	0x010a
        /*092e*/ 	.byte	0x05
	.zero		1


	//   ....[132]....
        /*0930*/ 	.word	0x00003840
        /*0934*/ 	.word	0x000000ff
        /*0938*/ 	.word	0x00000000
        /*093c*/ 	.short	0x010a
        /*093e*/ 	.byte	0x05
	.zero		1


	//   ....[133]....
        /*0940*/ 	.word	0x000038d0
        /*0944*/ 	.word	0x000000ff
        /*0948*/ 	.word	0x00000000
        /*094c*/ 	.short	0x010a
        /*094e*/ 	.byte	0x05
	.zero		1


	//   ....[134]....
        /*0950*/ 	.word	0x00003970
        /*0954*/ 	.word	0x00000000
        /*0958*/ 	.word	0x00000000
        /*095c*/ 	.short	0x010a
        /*095e*/ 	.byte	0xff
	.zero		1


	//   ....[135]....
        /*0960*/ 	.word	0x00003a90
        /*0964*/ 	.word	0x00000000
        /*0968*/ 	.word	0x000002b0
        /*096c*/ 	.short	0x010a
        /*096e*/ 	.byte	0xff
	.zero		1


	//   ....[136]....
        /*0970*/ 	.word	0x00003af0
        /*0974*/ 	.word	0x00000004
        /*0978*/ 	.word	0x00000000
        /*097c*/ 	.short	0x0101
        /*097e*/ 	.byte	0xff
	.zero		1


	//   ....[137]....
        /*0980*/ 	.word	0x00003b10
        /*0984*/ 	.word	0x000000ff
        /*0988*/ 	.word	0x00000260
        /*098c*/ 	.short	0x010a
        /*098e*/ 	.byte	0x05
	.zero		1


	//   ....[138]....
        /*0990*/ 	.word	0x00003c30
        /*0994*/ 	.word	0x00000000
        /*0998*/ 	.word	0x00000250
        /*099c*/ 	.short	0x010a
        /*099e*/ 	.byte	0xff
	.zero		1


	//   ....[139]....
        /*09a0*/ 	.word	0x00003d40
        /*09a4*/ 	.word	0x00000000
        /*09a8*/ 	.word	0x00000000
        /*09ac*/ 	.short	0x0101
        /*09ae*/ 	.byte	0xff
	.zero		1


	//   ....[140]....
        /*09b0*/ 	.word	0x00003dd0
        /*09b4*/ 	.word	0x000000ff
        /*09b8*/ 	.word	0x00000260
        /*09bc*/ 	.short	0x0106
        /*09be*/ 	.byte	0x05
	.zero		1


	//   ....[141]....
        /*09c0*/ 	.word	0x00003df0
        /*09c4*/ 	.word	0x000000ff
        /*09c8*/ 	.word	0x00000260
        /*09cc*/ 	.short	0x010a
        /*09ce*/ 	.byte	0x05
	.zero		1


	//   ....[142]....
        /*09d0*/ 	.word	0x00003e80
        /*09d4*/ 	.word	0x000000ff
        /*09d8*/ 	.word	0x00000260
        /*09dc*/ 	.short	0x0106
        /*09de*/ 	.byte	0x04
	.zero		1


	//   ....[143]....
        /*09e0*/ 	.word	0x00003ec0
        /*09e4*/ 	.word	0x00000000
        /*09e8*/ 	.word	0x00000260
        /*09ec*/ 	.short	0x010a
        /*09ee*/ 	.byte	0xff
	.zero		1


	//   ....[144]....
        /*09f0*/ 	.word	0x000043a0
        /*09f4*/ 	.word	0x00000000
        /*09f8*/ 	.word	0x00000250
        /*09fc*/ 	.short	0x010a
        /*09fe*/ 	.byte	0xff
	.zero		1


	//   ....[145]....
        /*0a00*/ 	.word	0x000044a0
        /*0a04*/ 	.word	0x00000003
        /*0a08*/ 	.word	0x00000000
        /*0a0c*/ 	.short	0x0101
        /*0a0e*/ 	.byte	0xff
	.zero		1


	//   ....[146]....
        /*0a10*/ 	.word	0x000044b0
        /*0a14*/ 	.word	0x000000ff
        /*0a18*/ 	.word	0x00000000
        /*0a1c*/ 	.short	0x010a
        /*0a1e*/ 	.byte	0x04
	.zero		1


	//   ....[147]....
        /*0a20*/ 	.word	0x000044d0
        /*0a24*/ 	.word	0x000000ff
        /*0a28*/ 	.word	0x00000290
        /*0a2c*/ 	.short	0x010a
        /*0a2e*/ 	.byte	0x09
	.zero		1


	//   ....[148]....
        /*0a30*/ 	.word	0x00004610
        /*0a34*/ 	.word	0x000000ff
        /*0a38*/ 	.word	0x00000000
        /*0a3c*/ 	.short	0x010a
        /*0a3e*/ 	.byte	0x07
	.zero		1


	//   ....[149]....
        /*0a40*/ 	.word	0x00004740
        /*0a44*/ 	.word	0x000000ff
        /*0a48*/ 	.word	0x00000000
        /*0a4c*/ 	.short	0x010a
        /*0a4e*/ 	.byte	0x04
	.zero		1


	//   ....[150]....
        /*0a50*/ 	.word	0x000048f0
        /*0a54*/ 	.word	0x000000ff
        /*0a58*/ 	.word	0x00000000
        /*0a5c*/ 	.short	0x010a
        /*0a5e*/ 	.byte	0x05
	.zero		1


	//   ....[151]....
        /*0a60*/ 	.word	0x00004980
        /*0a64*/ 	.word	0x000000ff
        /*0a68*/ 	.word	0x00000000
        /*0a6c*/ 	.short	0x010a
        /*0a6e*/ 	.byte	0x05
	.zero		1


	//   ....[152]....
        /*0a70*/ 	.word	0x00004a10
        /*0a74*/ 	.word	0x000000ff
        /*0a78*/ 	.word	0x00000000
        /*0a7c*/ 	.short	0x010a
        /*0a7e*/ 	.byte	0x05
	.zero		1


	//   ....[153]....
        /*0a80*/ 	.word	0x00004aa0
        /*0a84*/ 	.word	0x000000ff
        /*0a88*/ 	.word	0x00000000
        /*0a8c*/ 	.short	0x010a
        /*0a8e*/ 	.byte	0x07
	.zero		1


	//   ....[154]....
        /*0a90*/ 	.word	0x00004f00
        /*0a94*/ 	.word	0x00000000
        /*0a98*/ 	.word	0x00000250
        /*0a9c*/ 	.short	0x010a
        /*0a9e*/ 	.byte	0xff
	.zero		1


	//   ....[155]....
        /*0aa0*/ 	.word	0x00004fc0
        /*0aa4*/ 	.word	0x00000000
        /*0aa8*/ 	.word	0x00000000
        /*0aac*/ 	.short	0x0101
        /*0aae*/ 	.byte	0xff
	.zero		1


	//   ....[156]....
        /*0ab0*/ 	.word	0x000052e0
        /*0ab4*/ 	.word	0x000000ff
        /*0ab8*/ 	.word	0x00000248
        /*0abc*/ 	.short	0x010a
        /*0abe*/ 	.byte	0x07
	.zero		1


	//   ....[157]....
        /*0ac0*/ 	.word	0x000054d0
        /*0ac4*/ 	.word	0x000000ff
        /*0ac8*/ 	.word	0x00000230
        /*0acc*/ 	.short	0x010a
        /*0ace*/ 	.byte	0x07
	.zero		1


	//   ....[158]....
        /*0ad0*/ 	.word	0x000056a0
        /*0ad4*/ 	.word	0x000000ff
        /*0ad8*/ 	.word	0x00000220
        /*0adc*/ 	.short	0x010b
        /*0ade*/ 	.byte	0x07
	.zero		1


	//   ....[159]....
        /*0ae0*/ 	.word	0x00005710
        /*0ae4*/ 	.word	0x000000ff
        /*0ae8*/ 	.word	0x00000000
        /*0aec*/ 	.short	0x0101
        /*0aee*/ 	.byte	0x08
	.zero		1


	//   ....[160]....
        /*0af0*/ 	.word	0x00005740
        /*0af4*/ 	.word	0x000000ff
        /*0af8*/ 	.word	0x00000238
        /*0afc*/ 	.short	0x010a
        /*0afe*/ 	.byte	0x07
	.zero		1


	//   ....[161]....
        /*0b00*/ 	.word	0x00005950
        /*0b04*/ 	.word	0x000000ff
        /*0b08*/ 	.word	0x00000228
        /*0b0c*/ 	.short	0x010b
        /*0b0e*/ 	.byte	0x07
	.zero		1


	//   ....[162]....
        /*0b10*/ 	.word	0x00005970
        /*0b14*/ 	.word	0x000000ff
        /*0b18*/ 	.word	0x00000000
        /*0b1c*/ 	.short	0x0101
        /*0b1e*/ 	.byte	0x0d
	.zero		1


	//   ....[163]....
        /*0b20*/ 	.word	0x000059a0
        /*0b24*/ 	.word	0x000000ff
        /*0b28*/ 	.word	0x00000230
        /*0b2c*/ 	.short	0x010a
        /*0b2e*/ 	.byte	0x07
	.zero		1


	//   ....[164]....
        /*0b30*/ 	.word	0x000059e0
        /*0b34*/ 	.word	0x00000000
        /*0b38*/ 	.word	0x00000238
        /*0b3c*/ 	.short	0x010a
        /*0b3e*/ 	.byte	0xff
	.zero		1


	//   ....[165]....
        /*0b40*/ 	.word	0x00005d20
        /*0b44*/ 	.word	0x00000000
        /*0b48*/ 	.word	0x00000250
        /*0b4c*/ 	.short	0x010a
        /*0b4e*/ 	.byte	0xff
	.zero		1


	//   ....[166]....
        /*0b50*/ 	.word	0x00005e30
        /*0b54*/ 	.word	0x00000000
        /*0b58*/ 	.word	0x00000000
        /*0b5c*/ 	.short	0x0101
        /*0b5e*/ 	.byte	0xff
	.zero		1


	//   ....[167]....
        /*0b60*/ 	.word	0x00006880
        /*0b64*/ 	.word	0x00000000
        /*0b68*/ 	.word	0x00000220
        /*0b6c*/ 	.short	0x010a
        /*0b6e*/ 	.byte	0xff
	.zero		1


	//   ....[168]....
        /*0b70*/ 	.word	0x000068f0
        /*0b74*/ 	.word	0x00000071
        /*0b78*/ 	.word	0x00000270
        /*0b7c*/ 	.short	0x010a
        /*0b7e*/ 	.byte	0xff
	.zero		1


	//   ....[169]....
        /*0b80*/ 	.word	0x000069d0
        /*0b84*/ 	.word	0x00000000
        /*0b88*/ 	.word	0x00000220
        /*0b8c*/ 	.short	0x010a
        /*0b8e*/ 	.byte	0xff
	.zero		1


	//   ....[170]....
        /*0b90*/ 	.word	0x00006b10
        /*0b94*/ 	.word	0x00000000
        /*0b98*/ 	.word	0x00000000
        /*0b9c*/ 	.short	0x0101
        /*0b9e*/ 	.byte	0xff
	.zero		1


	//   ....[171]....
        /*0ba0*/ 	.word	0x00006b70
        /*0ba4*/ 	.word	0x00000071
        /*0ba8*/ 	.word	0x00000270
        /*0bac*/ 	.short	0x010a
        /*0bae*/ 	.byte	0xff
	.zero		1


	//   ....[172]....
        /*0bb0*/ 	.word	0x000076c0
        /*0bb4*/ 	.word	0x00000020
        /*0bb8*/ 	.word	0x00000220
        /*0bbc*/ 	.short	0x010a
        /*0bbe*/ 	.byte	0xff
	.zero		1


	//   ....[173]....
        /*0bc0*/ 	.word	0x00007780
        /*0bc4*/ 	.word	0x00000020
        /*0bc8*/ 	.word	0x00000220
        /*0bcc*/ 	.short	0x010a
        /*0bce*/ 	.byte	0xff
	.zero		1


	//   ....[174]....
        /*0bd0*/ 	.word	0x000078a0
        /*0bd4*/ 	.word	0x00000003
        /*0bd8*/ 	.word	0x00000000
        /*0bdc*/ 	.short	0x0101
        /*0bde*/ 	.byte	0xff
	.zero		1


	//   ....[175]....
        /*0be0*/ 	.word	0x00007ce0
        /*0be4*/ 	.word	0x000000ff
        /*0be8*/ 	.word	0x00000000
        /*0bec*/ 	.short	0x0101
        /*0bee*/ 	.byte	0x05
	.zero		1


	//   ....[176]....
        /*0bf0*/ 	.word	0x00008520
        /*0bf4*/ 	.word	0x00000003
        /*0bf8*/ 	.word	0x000002c0
        /*0bfc*/ 	.short	0x010a
        /*0bfe*/ 	.byte	0xff
	.zero		1


	//   ....[177]....
        /*0c00*/ 	.word	0x00008580
        /*0c04*/ 	.word	0x00000002
        /*0c08*/ 	.word	0x00000110
        /*0c0c*/ 	.short	0x010a
        /*0c0e*/ 	.byte	0xff
	.zero		1


	//   ....[178]....
        /*0c10*/ 	.word	0x000085e0
        /*0c14*/ 	.word	0x00000002
        /*0c18*/ 	.word	0x00000110
        /*0c1c*/ 	.short	0x010a
        /*0c1e*/ 	.byte	0xff
	.zero		1


	//   ....[179]....
        /*0c20*/ 	.word	0x00008630
        /*0c24*/ 	.word	0x00000002
        /*0c28*/ 	.word	0x00000250
        /*0c2c*/ 	.short	0x010a
        /*0c2e*/ 	.byte	0xff
	.zero		1


	//   ....[180]....
        /*0c30*/ 	.word	0x00008690
        /*0c34*/ 	.word	0x00000000
        /*0c38*/ 	.word	0x00000000
        /*0c3c*/ 	.short	0x010a
        /*0c3e*/ 	.byte	0xff
	.zero		1


	//   ....[181]....
        /*0c40*/ 	.word	0x000086f0
        /*0c44*/ 	.word	0x00000000
        /*0c48*/ 	.word	0x00000000
        /*0c4c*/ 	.short	0x010a
        /*0c4e*/ 	.byte	0xff
	.zero		1


	//   ....[182]....
        /*0c50*/ 	.word	0x00008750
        /*0c54*/ 	.word	0x00000000
        /*0c58*/ 	.word	0x00000000
        /*0c5c*/ 	.short	0x010a
        /*0c5e*/ 	.byte	0xff
	.zero		1


	//   ....[183]....
        /*0c60*/ 	.word	0x000087b0
        /*0c64*/ 	.word	0x00000000
        /*0c68*/ 	.word	0x00000000
        /*0c6c*/ 	.short	0x010a
        /*0c6e*/ 	.byte	0xff
	.zero		1


	//   ....[184]....
        /*0c70*/ 	.word	0x00008810
        /*0c74*/ 	.word	0x00000000
        /*0c78*/ 	.word	0x00000000
        /*0c7c*/ 	.short	0x010a
        /*0c7e*/ 	.byte	0xff
	.zero		1


	//   ....[185]....
        /*0c80*/ 	.word	0x00008870
        /*0c84*/ 	.word	0x00000000
        /*0c88*/ 	.word	0x00000000
        /*0c8c*/ 	.short	0x010a
        /*0c8e*/ 	.byte	0xff
	.zero		1


	//   ....[186]....
        /*0c90*/ 	.word	0x000088d0
        /*0c94*/ 	.word	0x00000000
        /*0c98*/ 	.word	0x00000000
        /*0c9c*/ 	.short	0x010a
        /*0c9e*/ 	.byte	0xff
	.zero		1


	//   ....[187]....
        /*0ca0*/ 	.word	0x00008930
        /*0ca4*/ 	.word	0x00000000
        /*0ca8*/ 	.word	0x00000000
        /*0cac*/ 	.short	0x010a
        /*0cae*/ 	.byte	0xff
	.zero		1


	//   ....[188]....
        /*0cb0*/ 	.word	0x00008990
        /*0cb4*/ 	.word	0x00000000
        /*0cb8*/ 	.word	0x00000000
        /*0cbc*/ 	.short	0x010a
        /*0cbe*/ 	.byte	0xff
	.zero		1


	//   ....[189]....
        /*0cc0*/ 	.word	0x000089f0
        /*0cc4*/ 	.word	0x00000000
        /*0cc8*/ 	.word	0x00000000
        /*0ccc*/ 	.short	0x010a
        /*0cce*/ 	.byte	0xff
	.zero		1


	//   ....[190]....
        /*0cd0*/ 	.word	0x00008a50
        /*0cd4*/ 	.word	0x00000000
        /*0cd8*/ 	.word	0x00000000
        /*0cdc*/ 	.short	0x010a
        /*0cde*/ 	.byte	0xff
	.zero		1


	//   ....[191]....
        /*0ce0*/ 	.word	0x00008ab0
        /*0ce4*/ 	.word	0x00000000
        /*0ce8*/ 	.word	0x00000000
        /*0cec*/ 	.short	0x010a
        /*0cee*/ 	.byte	0xff
	.zero		1


	//   ....[192]....
        /*0cf0*/ 	.word	0x00008b10
        /*0cf4*/ 	.word	0x00000000
        /*0cf8*/ 	.word	0x00000000
        /*0cfc*/ 	.short	0x010a
        /*0cfe*/ 	.byte	0xff
	.zero		1


	//   ....[193]....
        /*0d00*/ 	.word	0x00008b70
        /*0d04*/ 	.word	0x00000000
        /*0d08*/ 	.word	0x00000000
        /*0d0c*/ 	.short	0x010a
        /*0d0e*/ 	.byte	0xff
	.zero		1


	//   ....[194]....
        /*0d10*/ 	.word	0x00008bd0
        /*0d14*/ 	.word	0x00000000
        /*0d18*/ 	.word	0x00000000
        /*0d1c*/ 	.short	0x010a
        /*0d1e*/ 	.byte	0xff
	.zero		1


	//   ....[195]....
        /*0d20*/ 	.word	0x00008c30
        /*0d24*/ 	.word	0x00000000
        /*0d28*/ 	.word	0x00000000
        /*0d2c*/ 	.short	0x010a
        /*0d2e*/ 	.byte	0xff
	.zero		1


	//   ....[196]....
        /*0d30*/ 	.word	0x00008c90
        /*0d34*/ 	.word	0x00000000
        /*0d38*/ 	.word	0x00000000
        /*0d3c*/ 	.short	0x010a
        /*0d3e*/ 	.byte	0xff
	.zero		1


	//   ....[197]....
        /*0d40*/ 	.word	0x00008cf0
        /*0d44*/ 	.word	0x00000000
        /*0d48*/ 	.word	0x00000000
        /*0d4c*/ 	.short	0x010a
        /*0d4e*/ 	.byte	0xff
	.zero		1


	//   ....[198]....
        /*0d50*/ 	.word	0x00008d50
        /*0d54*/ 	.word	0x00000000
        /*0d58*/ 	.word	0x00000000
        /*0d5c*/ 	.short	0x010a
        /*0d5e*/ 	.byte	0xff
	.zero		1


	//   ....[199]....
        /*0d60*/ 	.word	0x00008db0
        /*0d64*/ 	.word	0x00000000
        /*0d68*/ 	.word	0x00000000
        /*0d6c*/ 	.short	0x010a
        /*0d6e*/ 	.byte	0xff
	.zero		1


	//   ....[200]....
        /*0d70*/ 	.word	0x00008e10
        /*0d74*/ 	.word	0x00000000
        /*0d78*/ 	.word	0x00000000
        /*0d7c*/ 	.short	0x010a
        /*0d7e*/ 	.byte	0xff
	.zero		1


	//   ....[201]....
        /*0d80*/ 	.word	0x00008e70
        /*0d84*/ 	.word	0x00000000
        /*0d88*/ 	.word	0x00000000
        /*0d8c*/ 	.short	0x010a
        /*0d8e*/ 	.byte	0xff
	.zero		1


	//   ....[202]....
        /*0d90*/ 	.word	0x00008ed0
        /*0d94*/ 	.word	0x00000000
        /*0d98*/ 	.word	0x00000000
        /*0d9c*/ 	.short	0x010a
        /*0d9e*/ 	.byte	0xff
	.zero		1


	//   ....[203]....
        /*0da0*/ 	.word	0x00008f30
        /*0da4*/ 	.word	0x00000000
        /*0da8*/ 	.word	0x00000000
        /*0dac*/ 	.short	0x010a
        /*0dae*/ 	.byte	0xff
	.zero		1


	//   ....[204]....
        /*0db0*/ 	.word	0x00008f90
        /*0db4*/ 	.word	0x00000000
        /*0db8*/ 	.word	0x00000000
        /*0dbc*/ 	.short	0x010a
        /*0dbe*/ 	.byte	0xff
	.zero		1


	//   ....[205]....
        /*0dc0*/ 	.word	0x00008ff0
        /*0dc4*/ 	.word	0x00000000
        /*0dc8*/ 	.word	0x00000000
        /*0dcc*/ 	.short	0x010a
        /*0dce*/ 	.byte	0xff
	.zero		1


	//   ....[206]....
        /*0dd0*/ 	.word	0x00009050
        /*0dd4*/ 	.word	0x00000000
        /*0dd8*/ 	.word	0x00000000
        /*0ddc*/ 	.short	0x010a
        /*0dde*/ 	.byte	0xff
	.zero		1


	//   ....[207]....
        /*0de0*/ 	.word	0x000090b0
        /*0de4*/ 	.word	0x00000000
        /*0de8*/ 	.word	0x00000000
        /*0dec*/ 	.short	0x010a
        /*0dee*/ 	.byte	0xff
	.zero		1


	//   ....[208]....
        /*0df0*/ 	.word	0x00009110
        /*0df4*/ 	.word	0x00000000
        /*0df8*/ 	.word	0x00000000
        /*0dfc*/ 	.short	0x010a
        /*0dfe*/ 	.byte	0xff
	.zero		1


	//   ....[209]....
        /*0e00*/ 	.word	0x00009170
        /*0e04*/ 	.word	0x00000000
        /*0e08*/ 	.word	0x00000000
        /*0e0c*/ 	.short	0x010a
        /*0e0e*/ 	.byte	0xff
	.zero		1


	//   ....[210]....
        /*0e10*/ 	.word	0x000091d0
        /*0e14*/ 	.word	0x00000000
        /*0e18*/ 	.word	0x00000000
        /*0e1c*/ 	.short	0x010a
        /*0e1e*/ 	.byte	0xff
	.zero		1


	//   ....[211]....
        /*0e20*/ 	.word	0x00009230
        /*0e24*/ 	.word	0x00000000
        /*0e28*/ 	.word	0x00000000
        /*0e2c*/ 	.short	0x010a
        /*0e2e*/ 	.byte	0xff
	.zero		1


	//   ....[212]....
        /*0e30*/ 	.word	0x00009290
        /*0e34*/ 	.word	0x00000000
        /*0e38*/ 	.word	0x00000000
        /*0e3c*/ 	.short	0x010a
        /*0e3e*/ 	.byte	0xff
	.zero		1


	//   ....[213]....
        /*0e40*/ 	.word	0x000092e0
        /*0e44*/ 	.word	0x00000000
        /*0e48*/ 	.word	0x000002b0
        /*0e4c*/ 	.short	0x010a
        /*0e4e*/ 	.byte	0xff
	.zero		1


	//   ....[214]....
        /*0e50*/ 	.word	0x00009340
        /*0e54*/ 	.word	0x00000000
        /*0e58*/ 	.word	0x00000260
        /*0e5c*/ 	.short	0x010a
        /*0e5e*/ 	.byte	0xff
	.zero		1


	//   ....[215]....
        /*0e60*/ 	.word	0x00009390
        /*0e64*/ 	.word	0x00000000
        /*0e68*/ 	.word	0x00000250
        /*0e6c*/ 	.short	0x010a
        /*0e6e*/ 	.byte	0xff
	.zero		1


	//   ....[216]....
        /*0e70*/ 	.word	0x000093f0
        /*0e74*/ 	.word	0x00000000
        /*0e78*/ 	.word	0x00000260
        /*0e7c*/ 	.short	0x010a
        /*0e7e*/ 	.byte	0xff
	.zero		1


	//   ....[217]....
        /*0e80*/ 	.word	0x00009440
        /*0e84*/ 	.word	0x00000000
        /*0e88*/ 	.word	0x00000250
        /*0e8c*/ 	.short	0x010a
        /*0e8e*/ 	.byte	0xff
	.zero		1


	//   ....[218]....
        /*0e90*/ 	.word	0x000094a0
        /*0e94*/ 	.word	0x00000003
        /*0e98*/ 	.word	0x00000290
        /*0e9c*/ 	.short	0x010a
        /*0e9e*/ 	.byte	0xff
	.zero		1


	//   ....[219]....
        /*0ea0*/ 	.word	0x00009500
        /*0ea4*/ 	.word	0x00000000
        /*0ea8*/ 	.word	0x00000000
        /*0eac*/ 	.short	0x010a
        /*0eae*/ 	.byte	0xff
	.zero		1


	//   ....[220]....
        /*0eb0*/ 	.word	0x00009560
        /*0eb4*/ 	.word	0x00000000
        /*0eb8*/ 	.word	0x00000000
        /*0ebc*/ 	.short	0x010a
        /*0ebe*/ 	.byte	0xff
	.zero		1


	//   ....[221]....
        /*0ec0*/ 	.word	0x000095c0
        /*0ec4*/ 	.word	0x00000000
        /*0ec8*/ 	.word	0x00000000
        /*0ecc*/ 	.short	0x010a
        /*0ece*/ 	.byte	0xff
	.zero		1


	//   ....[222]....
        /*0ed0*/ 	.word	0x00009620
        /*0ed4*/ 	.word	0x00000000
        /*0ed8*/ 	.word	0x00000000
        /*0edc*/ 	.short	0x010a
        /*0ede*/ 	.byte	0xff
	.zero		1


	//   ....[223]....
        /*0ee0*/ 	.word	0x00009680
        /*0ee4*/ 	.word	0x00000000
        /*0ee8*/ 	.word	0x00000000
        /*0eec*/ 	.short	0x010a
        /*0eee*/ 	.byte	0xff
	.zero		1


	//   ....[224]....
        /*0ef0*/ 	.word	0x000096d0
        /*0ef4*/ 	.word	0x00000000
        /*0ef8*/ 	.word	0x00000250
        /*0efc*/ 	.short	0x010a
        /*0efe*/ 	.byte	0xff
	.zero		1


	//   ....[225]....
        /*0f00*/ 	.word	0x00009730
        /*0f04*/ 	.word	0x00000000
        /*0f08*/ 	.word	0x00000248
        /*0f0c*/ 	.short	0x010a
        /*0f0e*/ 	.byte	0xff
	.zero		1


	//   ....[226]....
        /*0f10*/ 	.word	0x00009790
        /*0f14*/ 	.word	0x00000003
        /*0f18*/ 	.word	0x00000230
        /*0f1c*/ 	.short	0x010a
        /*0f1e*/ 	.byte	0xff
	.zero		1


	//   ....[227]....
        /*0f20*/ 	.word	0x000097f0
        /*0f24*/ 	.word	0x00000003
        /*0f28*/ 	.word	0x00000238
        /*0f2c*/ 	.short	0x010a
        /*0f2e*/ 	.byte	0xff
	.zero		1


	//   ....[228]....
        /*0f30*/ 	.word	0x00009850
        /*0f34*/ 	.word	0x00000000
        /*0f38*/ 	.word	0x00000230
        /*0f3c*/ 	.short	0x010a
        /*0f3e*/ 	.byte	0xff
	.zero		1


	//   ....[229]....
        /*0f40*/ 	.word	0x000098a0
        /*0f44*/ 	.word	0x00000000
        /*0f48*/ 	.word	0x00000250
        /*0f4c*/ 	.short	0x010a
        /*0f4e*/ 	.byte	0xff
	.zero		1


	//   ....[230]....
        /*0f50*/ 	.word	0x000098f0
        /*0f54*/ 	.word	0x00000000
        /*0f58*/ 	.word	0x00000220
        /*0f5c*/ 	.short	0x010a
        /*0f5e*/ 	.byte	0xff
	.zero		1


	//   ....[231]....
        /*0f60*/ 	.word	0x00009940
        /*0f64*/ 	.word	0x00000071
        /*0f68*/ 	.word	0x00000270
        /*0f6c*/ 	.short	0x010a
        /*0f6e*/ 	.byte	0xff
	.zero		1


	//   ....[232]....
        /*0f70*/ 	.word	0x00009990
        /*0f74*/ 	.word	0x00000020
        /*0f78*/ 	.word	0x00000220
        /*0f7c*/ 	.short	0x010a
        /*0f7e*/ 	.byte	0xff
	.zero		1


	//----- nvinfo : EIATTR_NUM_MBARRIERS
	.align		4
.L_47:
        /*0f80*/ 	.byte	0x03, 0x38
        /*0f82*/ 	.short	0x005a


	//----- nvinfo : EIATTR_EXIT_INSTR_OFFSETS
	.align		4
        /*0f84*/ 	.byte	0x04, 0x1c
        /*0f86*/ 	.short	(.L_49 - .L_48)


	//   ....[0]....
.L_48:
        /*0f88*/ 	.word	0x000039a0


	//   ....[1]....
        /*0f8c*/ 	.word	0x00003e90


	//   ....[2]....
        /*0f90*/ 	.word	0x00003ef0


	//   ....[3]....
        /*0f94*/ 	.word	0x00004d00


	//   ....[4]....
        /*0f98*/ 	.word	0x00005a10


	//   ....[5]....
        /*0f9c*/ 	.word	0x00005a50


	//   ....[6]....
        /*0fa0*/ 	.word	0x00008510


	//----- nvinfo : EIATTR_MAX_THREADS
	.align		4
.L_49:
        /*0fa4*/ 	.byte	0x04, 0x05
        /*0fa6*/ 	.short	(.L_51 - .L_50)
.L_50:
        /*0fa8*/ 	.word	0x00000100
        /*0fac*/ 	.word	0x00000001
        /*0fb0*/ 	.word	0x00000001


	//----- nvinfo : EIATTR_CRS_STACK_SIZE
	.align		4
.L_51:
        /*0fb4*/ 	.byte	0x04, 0x1e
        /*0fb6*/ 	.short	(.L_53 - .L_52)
.L_52:
        /*0fb8*/ 	.word	0x00000000


	//----- nvinfo : EIATTR_CBANK_PARAM_SIZE
	.align		4
.L_53:
        /*0fbc*/ 	.byte	0x03, 0x19
        /*0fbe*/ 	.short	0x0800


	//----- nvinfo : EIATTR_PARAM_CBANK
	.align		4
        /*0fc0*/ 	.byte	0x04, 0x0a
        /*0fc2*/ 	.short	(.L_55 - .L_54)
	.align		4
.L_54:
        /*0fc4*/ 	.word	index@(.nv.constant0._ZN7cutlass13device_kernelINS_4gemm6kernel13GemmUniversalIN4cute5tupleIJiiiiEEENS1_10collective13CollectiveMmaINS1_35MainloopSm100TmaUmmaWarpSpecializedILi34ELi2ELi4ENS5_IJNS4_1CILi1EEESB_SB_EEEEENS5_IJNSA_ILi64EEENSA_ILi128EEENSA_ILi32EEEEEENS_12float_e5m2_tENS5_IJlSB_lEEESI_SJ_NS4_8TiledMMAINS4_8MMA_AtomIJNS4_10MMA_TraitsINS4_19SM100_MMA_F8F6F4_SSEJSI_SI_fSE_SF_NS4_17integral_constantINS4_4UMMA5MajorELSQ_0EEESR_NSO_INSP_7ScaleInELSS_0EEEST_EEEEEENS4_6LayoutISC_NS5_IJNSA_ILi0EEESX_SX_EEEEENS5_IJNS4_10UnderscoreES10_S10_EEEEENS4_13SM90_TMA_LOADENS4_14ComposedLayoutINS4_7SwizzleILi1ELi4ELi3EEENS4_18smem_ptr_flag_bitsILi8EEENSW_INS5_IJNSA_ILi8EEESG_EEENS5_IJSG_SB_EEEEEEEvNS4_8identityES13_S1D_vS1E_EENS_8epilogue10collective18CollectiveEpilogueINS1G_23Sm100TmaWarpSpecializedILi2ELi2ELi32ELb0ELb0EEEJSH_NS5_IJNSW_ISE_SB_EES1L_EEESI_SJ_SI_SJ_NS1G_6fusion15FusionCallbacksIS1K_NS1N_17LinearCombinationISI_fSI_fLNS_15FloatRoundStyleE2EEESH_S1M_JEEENS4_5SM1004TMEM4LOAD26SM100_TMEM_LOAD_16dp32b32xES13_NS14_INS15_ILi2ELi4ELi3EEES18_NSW_INS5_IJS19_SE_EEENS5_IJSE_SB_EEEEEEENS4_39AutoVectorizingCopyWithAssumedAlignmentILi128EEENS4_14SM90_TMA_STOREES21_S23_S23_EEEvvEEEEvNT_6ParamsE)
        /*0fc8*/ 	.short	0x0380
        /*0fca*/ 	.short	0x0800


	//----- nvinfo : EIATTR_SW_WAR
	.align		4
.L_55:
        /*0fcc*/ 	.byte	0x04, 0x36
        /*0fce*/ 	.short	(.L_57 - .L_56)
.L_56:
        /*0fd0*/ 	.word	0x00000008
.L_57:


//--------------------- .nv.callgraph             --------------------------
	.section	.nv.callgraph,"",@"SHT_CUDA_CALLGRAPH"
	.align	4
	.sectionentsize	8
	.align		4
        /*0000*/ 	.word	0x00000000
	.align		4
        /*0004*/ 	.word	0xffffffff
	.align		4
        /*0008*/ 	.word	index@(_ZN7cutlass13device_kernelINS_4gemm6kernel13GemmUniversalIN4cute5tupleIJiiiiEEENS1_10collective13CollectiveMmaINS1_35MainloopSm100TmaUmmaWarpSpecializedILi34ELi2ELi4ENS5_IJNS4_1CILi1EEESB_SB_EEEEENS5_IJNSA_ILi64EEENSA_ILi128EEENSA_ILi32EEEEEENS_12float_e5m2_tENS5_IJlSB_lEEESI_SJ_NS4_8TiledMMAINS4_8MMA_AtomIJNS4_10MMA_TraitsINS4_19SM100_MMA_F8F6F4_SSEJSI_SI_fSE_SF_NS4_17integral_constantINS4_4UMMA5MajorELSQ_0EEESR_NSO_INSP_7ScaleInELSS_0EEEST_EEEEEENS4_6LayoutISC_NS5_IJNSA_ILi0EEESX_SX_EEEEENS5_IJNS4_10UnderscoreES10_S10_EEEEENS4_13SM90_TMA_LOADENS4_14ComposedLayoutINS4_7SwizzleILi1ELi4ELi3EEENS4_18smem_ptr_flag_bitsILi8EEENSW_INS5_IJNSA_ILi8EEESG_EEENS5_IJSG_SB_EEEEEEEvNS4_8identityES13_S1D_vS1E_EENS_8epilogue10collective18CollectiveEpilogueINS1G_23Sm100TmaWarpSpecializedILi2ELi2ELi32ELb0ELb0EEEJSH_NS5_IJNSW_ISE_SB_EES1L_EEESI_SJ_SI_SJ_NS1G_6fusion15FusionCallbacksIS1K_NS1N_17LinearCombinationISI_fSI_fLNS_15FloatRoundStyleE2EEESH_S1M_JEEENS4_5SM1004TMEM4LOAD26SM100_TMEM_LOAD_16dp32b32xES13_NS14_INS15_ILi2ELi4ELi3EEES18_NSW_INS5_IJS19_SE_EEENS5_IJSE_SB_EEEEEEENS4_39AutoVectorizingCopyWithAssumedAlignmentILi128EEENS4_14SM90_TMA_STOREES21_S23_S23_EEEvvEEEEvNT_6ParamsE)
	.align		4
        /*000c*/ 	.word	index@(__assertfail)
	.align		4
        /*0010*/ 	.word	0x00000000
	.align		4
        /*0014*/ 	.word	0xfffffffe
	.align		4
        /*0018*/ 	.word	0x00000000
	.align		4
        /*001c*/ 	.word	0xfffffffd
	.align		4
        /*0020*/ 	.word	0x00000000
	.align		4
        /*0024*/ 	.word	0xfffffffc


//--------------------- .nv.constant4             --------------------------
	.section	.nv.constant4,"a",@progbits
	.align	8
	.align		8
.nv.constant4:
        /*0000*/ 	.dword	__assertfail
	.align		8
        /*0008*/ 	.dword	__unnamed_1
	.align		8
        /*0010*/ 	.dword	__unnamed_2
	.align		8
        /*0018*/ 	.dword	_ZN40_INTERNAL_14fe428e_4_k_cu_e47ac08b_304264cuda3std3__45__cpo5beginE
	.align		8
        /*0020*/ 	.dword	_ZN40_INTERNAL_14fe428e_4_k_cu_e47ac08b_304264cuda3std3__45__cpo3endE
	.align		8
        /*0028*/ 	.dword	_ZN40_INTERNAL_14fe428e_4_k_cu_e47ac08b_304264cuda3std3__45__cpo6cbeginE
	.align		8
        /*0030*/ 	.dword	_ZN40_INTERNAL_14fe428e_4_k_cu_e47ac08b_304264cuda3std3__45__cpo4cendE
	.align		8
        /*0038*/ 	.dword	_ZN40_INTERNAL_14fe428e_4_k_cu_e47ac08b_304264cuda3std3__442_GLOBAL__N__14fe428e_4_k_cu_e47ac08b_304266ignoreE
	.align		8
        /*0040*/ 	.dword	_ZN40_INTERNAL_14fe428e_4_k_cu_e47ac08b_304264cuda3std3__419piecewise_constructE
	.align		8
        /*0048*/ 	.dword	_ZN40_INTERNAL_14fe428e_4_k_cu_e47ac08b_304264cuda3std3__48in_placeE
	.align		8
        /*0050*/ 	.dword	_ZN40_INTERNAL_14fe428e_4_k_cu_e47ac08b_304264cuda3std6ranges3__45__cpo4swapE
	.align		8
        /*0058*/ 	.dword	_ZN40_INTERNAL_14fe428e_4_k_cu_e47ac08b_304264cuda3std6ranges3__45__cpo9iter_moveE
	.align		8
        /*0060*/ 	.dword	_ZN40_INTERNAL_14fe428e_4_k_cu_e47ac08b_304264cute7productE
	.align		8
        /*0068*/ 	.dword	_ZN40_INTERNAL_14fe428e_4_k_cu_e47ac08b_304264cute1_E
	.align		8
        /*0070*/ 	.dword	$str$25
	.align		8
        /*0078*/ 	.dword	$str$26
	.align		8
        /*0080*/ 	.dword	$str$27
	.align		8
        /*0088*/ 	.dword	$str$28


//--------------------- .text._ZN7cutlass13device_kernelINS_4gemm6kernel13GemmUniversalIN4cute5tupleIJiiiiEEENS1_10collective13CollectiveMmaINS1_35MainloopSm100TmaUmmaWarpSpecializedILi34ELi2ELi4ENS5_IJNS4_1CILi1EEESB_SB_EEEEENS5_IJNSA_ILi64EEENSA_ILi128EEENSA_ILi32EEEEEENS_12float_e5m2_tENS5_IJlSB_lEEESI_SJ_NS4_8TiledMMAINS4_8MMA_AtomIJNS4_10MMA_TraitsINS4_19SM100_MMA_F8F6F4_SSEJSI_SI_fSE_SF_NS4_17integral_constantINS4_4UMMA5MajorELSQ_0EEESR_NSO_INSP_7ScaleInELSS_0EEEST_EEEEEENS4_6LayoutISC_NS5_IJNSA_ILi0EEESX_SX_EEEEENS5_IJNS4_10UnderscoreES10_S10_EEEEENS4_13SM90_TMA_LOADENS4_14ComposedLayoutINS4_7SwizzleILi1ELi4ELi3EEENS4_18smem_ptr_flag_bitsILi8EEENSW_INS5_IJNSA_ILi8EEESG_EEENS5_IJSG_SB_EEEEEEEvNS4_8identityES13_S1D_vS1E_EENS_8epilogue10collective18CollectiveEpilogueINS1G_23Sm100TmaWarpSpecializedILi2ELi2ELi32ELb0ELb0EEEJSH_NS5_IJNSW_ISE_SB_EES1L_EEESI_SJ_SI_SJ_NS1G_6fusion15FusionCallbacksIS1K_NS1N_17LinearCombinationISI_fSI_fLNS_15FloatRoundStyleE2EEESH_S1M_JEEENS4_5SM1004TMEM4LOAD26SM100_TMEM_LOAD_16dp32b32xES13_NS14_INS15_ILi2ELi4ELi3EEES18_NSW_INS5_IJS19_SE_EEENS5_IJSE_SB_EEEEEEENS4_39AutoVectorizingCopyWithAssumedAlignmentILi128EEENS4_14SM90_TMA_STOREES21_S23_S23_EEEvvEEEEvNT_6ParamsE --------------------------
	.section	.text._ZN7cutlass13device_kernelINS_4gemm6kernel13GemmUniversalIN4cute5tupleIJiiiiEEENS1_10collective13CollectiveMmaINS1_35MainloopSm100TmaUmmaWarpSpecializedILi34ELi2ELi4ENS5_IJNS4_1CILi1EEESB_SB_EEEEENS5_IJNSA_ILi64EEENSA_ILi128EEENSA_ILi32EEEEEENS_12float_e5m2_tENS5_IJlSB_lEEESI_SJ_NS4_8TiledMMAINS4_8MMA_AtomIJNS4_10MMA_TraitsINS4_19SM100_MMA_F8F6F4_SSEJSI_SI_fSE_SF_NS4_17integral_constantINS4_4UMMA5MajorELSQ_0EEESR_NSO_INSP_7ScaleInELSS_0EEEST_EEEEEENS4_6LayoutISC_NS5_IJNSA_ILi0EEESX_SX_EEEEENS5_IJNS4_10UnderscoreES10_S10_EEEEENS4_13SM90_TMA_LOADENS4_14ComposedLayoutINS4_7SwizzleILi1ELi4ELi3EEENS4_18smem_ptr_flag_bitsILi8EEENSW_INS5_IJNSA_ILi8EEESG_EEENS5_IJSG_SB_EEEEEEEvNS4_8identityES13_S1D_vS1E_EENS_8epilogue10collective18CollectiveEpilogueINS1G_23Sm100TmaWarpSpecializedILi2ELi2ELi32ELb0ELb0EEEJSH_NS5_IJNSW_ISE_SB_EES1L_EEESI_SJ_SI_SJ_NS1G_6fusion15FusionCallbacksIS1K_NS1N_17LinearCombinationISI_fSI_fLNS_15FloatRoundStyleE2EEESH_S1M_JEEENS4_5SM1004TMEM4LOAD26SM100_TMEM_LOAD_16dp32b32xES13_NS14_INS15_ILi2ELi4ELi3EEES18_NSW_INS5_IJS19_SE_EEENS5_IJSE_SB_EEEEEEENS4_39AutoVectorizingCopyWithAssumedAlignmentILi128EEENS4_14SM90_TMA_STOREES21_S23_S23_EEEvvEEEEvNT_6ParamsE,"ax",@progbits
	.align	128
.text._ZN7cutlass13device_kernelINS_4gemm6kernel13GemmUniversalIN4cute5tupleIJiiiiEEENS1_10collective13CollectiveMmaINS1_35MainloopSm100TmaUmmaWarpSpecializedILi34ELi2ELi4ENS5_IJNS4_1CILi1EEESB_SB_EEEEENS5_IJNSA_ILi64EEENSA_ILi128EEENSA_ILi32EEEEEENS_12float_e5m2_tENS5_IJlSB_lEEESI_SJ_NS4_8TiledMMAINS4_8MMA_AtomIJNS4_10MMA_TraitsINS4_19SM100_MMA_F8F6F4_SSEJSI_SI_fSE_SF_NS4_17integral_constantINS4_4UMMA5MajorELSQ_0EEESR_NSO_INSP_7ScaleInELSS_0EEEST_EEEEEENS4_6LayoutISC_NS5_IJNSA_ILi0EEESX_SX_EEEEENS5_IJNS4_10UnderscoreES10_S10_EEEEENS4_13SM90_TMA_LOADENS4_14ComposedLayoutINS4_7SwizzleILi1ELi4ELi3EEENS4_18smem_ptr_flag_bitsILi8EEENSW_INS5_IJNSA_ILi8EEESG_EEENS5_IJSG_SB_EEEEEEEvNS4_8identityES13_S1D_vS1E_EENS_8epilogue10collective18CollectiveEpilogueINS1G_23Sm100TmaWarpSpecializedILi2ELi2ELi32ELb0ELb0EEEJSH_NS5_IJNSW_ISE_SB_EES1L_EEESI_SJ_SI_SJ_NS1G_6fusion15FusionCallbacksIS1K_NS1N_17LinearCombinationISI_fSI_fLNS_15FloatRoundStyleE2EEESH_S1M_JEEENS4_5SM1004TMEM4LOAD26SM100_TMEM_LOAD_16dp32b32xES13_NS14_INS15_ILi2ELi4ELi3EEES18_NSW_INS5_IJS19_SE_EEENS5_IJSE_SB_EEEEEEENS4_39AutoVectorizingCopyWithAssumedAlignmentILi128EEENS4_14SM90_TMA_STOREES21_S23_S23_EEEvvEEEEvNT_6ParamsE:
        .type           _ZN7cutlass13device_kernelINS_4gemm6kernel13GemmUniversalIN4cute5tupleIJiiiiEEENS1_10collective13CollectiveMmaINS1_35MainloopSm100TmaUmmaWarpSpecializedILi34ELi2ELi4ENS5_IJNS4_1CILi1EEESB_SB_EEEEENS5_IJNSA_ILi64EEENSA_ILi128EEENSA_ILi32EEEEEENS_12float_e5m2_tENS5_IJlSB_lEEESI_SJ_NS4_8TiledMMAINS4_8MMA_AtomIJNS4_10MMA_TraitsINS4_19SM100_MMA_F8F6F4_SSEJSI_SI_fSE_SF_NS4_17integral_constantINS4_4UMMA5MajorELSQ_0EEESR_NSO_INSP_7ScaleInELSS_0EEEST_EEEEEENS4_6LayoutISC_NS5_IJNSA_ILi0EEESX_SX_EEEEENS5_IJNS4_10UnderscoreES10_S10_EEEEENS4_13SM90_TMA_LOADENS4_14ComposedLayoutINS4_7SwizzleILi1ELi4ELi3EEENS4_18smem_ptr_flag_bitsILi8EEENSW_INS5_IJNSA_ILi8EEESG_EEENS5_IJSG_SB_EEEEEEEvNS4_8identityES13_S1D_vS1E_EENS_8epilogue10collective18CollectiveEpilogueINS1G_23Sm100TmaWarpSpecializedILi2ELi2ELi32ELb0ELb0EEEJSH_NS5_IJNSW_ISE_SB_EES1L_EEESI_SJ_SI_SJ_NS1G_6fusion15FusionCallbacksIS1K_NS1N_17LinearCombinationISI_fSI_fLNS_15FloatRoundStyleE2EEESH_S1M_JEEENS4_5SM1004TMEM4LOAD26SM100_TMEM_LOAD_16dp32b32xES13_NS14_INS15_ILi2ELi4ELi3EEES18_NSW_INS5_IJS19_SE_EEENS5_IJSE_SB_EEEEEEENS4_39AutoVectorizingCopyWithAssumedAlignmentILi128EEENS4_14SM90_TMA_STOREES21_S23_S23_EEEvvEEEEvNT_6ParamsE,@function
        .size           _ZN7cutlass13device_kernelINS_4gemm6kernel13GemmUniversalIN4cute5tupleIJiiiiEEENS1_10collective13CollectiveMmaINS1_35MainloopSm100TmaUmmaWarpSpecializedILi34ELi2ELi4ENS5_IJNS4_1CILi1EEESB_SB_EEEEENS5_IJNSA_ILi64EEENSA_ILi128EEENSA_ILi32EEEEEENS_12float_e5m2_tENS5_IJlSB_lEEESI_SJ_NS4_8TiledMMAINS4_8MMA_AtomIJNS4_10MMA_TraitsINS4_19SM100_MMA_F8F6F4_SSEJSI_SI_fSE_SF_NS4_17integral_constantINS4_4UMMA5MajorELSQ_0EEESR_NSO_INSP_7ScaleInELSS_0EEEST_EEEEEENS4_6LayoutISC_NS5_IJNSA_ILi0EEESX_SX_EEEEENS5_IJNS4_10UnderscoreES10_S10_EEEEENS4_13SM90_TMA_LOADENS4_14ComposedLayoutINS4_7SwizzleILi1ELi4ELi3EEENS4_18smem_ptr_flag_bitsILi8EEENSW_INS5_IJNSA_ILi8EEESG_EEENS5_IJSG_SB_EEEEEEEvNS4_8identityES13_S1D_vS1E_EENS_8epilogue10collective18CollectiveEpilogueINS1G_23Sm100TmaWarpSpecializedILi2ELi2ELi32ELb0ELb0EEEJSH_NS5_IJNSW_ISE_SB_EES1L_EEESI_SJ_SI_SJ_NS1G_6fusion15FusionCallbacksIS1K_NS1N_17LinearCombinationISI_fSI_fLNS_15FloatRoundStyleE2EEESH_S1M_JEEENS4_5SM1004TMEM4LOAD26SM100_TMEM_LOAD_16dp32b32xES13_NS14_INS15_ILi2ELi4ELi3EEES18_NSW_INS5_IJS19_SE_EEENS5_IJSE_SB_EEEEEEENS4_39AutoVectorizingCopyWithAssumedAlignmentILi128EEENS4_14SM90_TMA_STOREES21_S23_S23_EEEvvEEEEvNT_6ParamsE,(.L_x_233 - _ZN7cutlass13device_kernelINS_4gemm6kernel13GemmUniversalIN4cute5tupleIJiiiiEEENS1_10collective13CollectiveMmaINS1_35MainloopSm100TmaUmmaWarpSpecializedILi34ELi2ELi4ENS5_IJNS4_1CILi1EEESB_SB_EEEEENS5_IJNSA_ILi64EEENSA_ILi128EEENSA_ILi32EEEEEENS_12float_e5m2_tENS5_IJlSB_lEEESI_SJ_NS4_8TiledMMAINS4_8MMA_AtomIJNS4_10MMA_TraitsINS4_19SM100_MMA_F8F6F4_SSEJSI_SI_fSE_SF_NS4_17integral_constantINS4_4UMMA5MajorELSQ_0EEESR_NSO_INSP_7ScaleInELSS_0EEEST_EEEEEENS4_6LayoutISC_NS5_IJNSA_ILi0EEESX_SX_EEEEENS5_IJNS4_10UnderscoreES10_S10_EEEEENS4_13SM90_TMA_LOADENS4_14ComposedLayoutINS4_7SwizzleILi1ELi4ELi3EEENS4_18smem_ptr_flag_bitsILi8EEENSW_INS5_IJNSA_ILi8EEESG_EEENS5_IJSG_SB_EEEEEEEvNS4_8identityES13_S1D_vS1E_EENS_8epilogue10collective18CollectiveEpilogueINS1G_23Sm100TmaWarpSpecializedILi2ELi2ELi32ELb0ELb0EEEJSH_NS5_IJNSW_ISE_SB_EES1L_EEESI_SJ_SI_SJ_NS1G_6fusion15FusionCallbacksIS1K_NS1N_17LinearCombinationISI_fSI_fLNS_15FloatRoundStyleE2EEESH_S1M_JEEENS4_5SM1004TMEM4LOAD26SM100_TMEM_LOAD_16dp32b32xES13_NS14_INS15_ILi2ELi4ELi3EEES18_NSW_INS5_IJS19_SE_EEENS5_IJSE_SB_EEEEEEENS4_39AutoVectorizingCopyWithAssumedAlignmentILi128EEENS4_14SM90_TMA_STOREES21_S23_S23_EEEvvEEEEvNT_6ParamsE)
        .other          _ZN7cutlass13device_kernelINS_4gemm6kernel13GemmUniversalIN4cute5tupleIJiiiiEEENS1_10collective13CollectiveMmaINS1_35MainloopSm100TmaUmmaWarpSpecializedILi34ELi2ELi4ENS5_IJNS4_1CILi1EEESB_SB_EEEEENS5_IJNSA_ILi64EEENSA_ILi128EEENSA_ILi32EEEEEENS_12float_e5m2_tENS5_IJlSB_lEEESI_SJ_NS4_8TiledMMAINS4_8MMA_AtomIJNS4_10MMA_TraitsINS4_19SM100_MMA_F8F6F4_SSEJSI_SI_fSE_SF_NS4_17integral_constantINS4_4UMMA5MajorELSQ_0EEESR_NSO_INSP_7ScaleInELSS_0EEEST_EEEEEENS4_6LayoutISC_NS5_IJNSA_ILi0EEESX_SX_EEEEENS5_IJNS4_10UnderscoreES10_S10_EEEEENS4_13SM90_TMA_LOADENS4_14ComposedLayoutINS4_7SwizzleILi1ELi4ELi3EEENS4_18smem_ptr_flag_bitsILi8EEENSW_INS5_IJNSA_ILi8EEESG_EEENS5_IJSG_SB_EEEEEEEvNS4_8identityES13_S1D_vS1E_EENS_8epilogue10collective18CollectiveEpilogueINS1G_23Sm100TmaWarpSpecializedILi2ELi2ELi32ELb0ELb0EEEJSH_NS5_IJNSW_ISE_SB_EES1L_EEESI_SJ_SI_SJ_NS1G_6fusion15FusionCallbacksIS1K_NS1N_17LinearCombinationISI_fSI_fLNS_15FloatRoundStyleE2EEESH_S1M_JEEENS4_5SM1004TMEM4LOAD26SM100_TMEM_LOAD_16dp32b32xES13_NS14_INS15_ILi2ELi4ELi3EEES18_NSW_INS5_IJS19_SE_EEENS5_IJSE_SB_EEEEEEENS4_39AutoVectorizingCopyWithAssumedAlignmentILi128EEENS4_14SM90_TMA_STOREES21_S23_S23_EEEvvEEEEvNT_6ParamsE,@"STO_CUDA_ENTRY STV_DEFAULT"
_ZN7cutlass13device_kernelINS_4gemm6kernel13GemmUniversalIN4cute5tupleIJiiiiEEENS1_10collective13CollectiveMmaINS1_35MainloopSm100TmaUmmaWarpSpecializedILi34ELi2ELi4ENS5_IJNS4_1CILi1EEESB_SB_EEEEENS5_IJNSA_ILi64EEENSA_ILi128EEENSA_ILi32EEEEEENS_12float_e5m2_tENS5_IJlSB_lEEESI_SJ_NS4_8TiledMMAINS4_8MMA_AtomIJNS4_10MMA_TraitsINS4_19SM100_MMA_F8F6F4_SSEJSI_SI_fSE_SF_NS4_17integral_constantINS4_4UMMA5MajorELSQ_0EEESR_NSO_INSP_7ScaleInELSS_0EEEST_EEEEEENS4_6LayoutISC_NS5_IJNSA_ILi0EEESX_SX_EEEEENS5_IJNS4_10UnderscoreES10_S10_EEEEENS4_13SM90_TMA_LOADENS4_14ComposedLayoutINS4_7SwizzleILi1ELi4ELi3EEENS4_18smem_ptr_flag_bitsILi8EEENSW_INS5_IJNSA_ILi8EEESG_EEENS5_IJSG_SB_EEEEEEEvNS4_8identityES13_S1D_vS1E_EENS_8epilogue10collective18CollectiveEpilogueINS1G_23Sm100TmaWarpSpecializedILi2ELi2ELi32ELb0ELb0EEEJSH_NS5_IJNSW_ISE_SB_EES1L_EEESI_SJ_SI_SJ_NS1G_6fusion15FusionCallbacksIS1K_NS1N_17LinearCombinationISI_fSI_fLNS_15FloatRoundStyleE2EEESH_S1M_JEEENS4_5SM1004TMEM4LOAD26SM100_TMEM_LOAD_16dp32b32xES13_NS14_INS15_ILi2ELi4ELi3EEES18_NSW_INS5_IJS19_SE_EEENS5_IJSE_SB_EEEEEEENS4_39AutoVectorizingCopyWithAssumedAlignmentILi128EEENS4_14SM90_TMA_STOREES21_S23_S23_EEEvvEEEEvNT_6ParamsE:
[----:B------:R-:W1:Y:S01]  /*0000*/  LDC R1, c[0x0][0x37c] ;  /* 0x0000df00ff017b82 */ /* 0x000e620000000800 */
[----:B------:R-:W2:Y:S01]  /*0010*/  S2R R108, SR_TID.X ;  /* 0x00000000006c7919 */ /* 0x000ea20000002100 */
[----:B------:R-:W3:Y:S01]  /*0020*/  LDCU.64 UR4, c[0x0][0x890] ;  /* 0x00011200ff0477ac */ /* 0x000ee20008000a00 */
[----:B------:R-:W-:Y:S02]  /*0030*/  PRMT R95, RZ, 0x7610, R95 ;  /* 0x00007610ff5f7816 */ /* 0x000fe4000000005f */
[----:B------:R-:W-:Y:S01]  /*0040*/  ELECT P5, URZ, PT ;  /* 0x0000000000ff782f */ /* 0x000fe200038a0000 */
[----:B------:R-:W4:Y:S01]  /*0050*/  LDCU.64 UR46, c[0x0][0x358] ;  /* 0x00006b00ff2e77ac */ /* 0x000f220008000a00 */
[----:B---3--:R-:W-:-:S04]  /*0060*/  UISETP.NE.U32.AND UP0, UPT, UR4, URZ, UPT ;  /* 0x000000ff0400728c */ /* 0x008fc8000bf05070 */
[----:B------:R-:W-:Y:S01]  /*0070*/  UISETP.NE.AND.EX UP0, UPT, UR5, URZ, UPT, UP0 ;  /* 0x000000ff0500728c */ /* 0x000fe2000bf05300 */
[----:B--2---:R-:W-:-:S05]  /*0080*/  SHF.R.U32.HI R101, RZ, 0x5, R108 ;  /* 0x00000005ff657819 */ /* 0x004fca000001166c */
[----:B------:R-:W2:Y:S02]  /*0090*/  SHFL.IDX PT, R0, R101, RZ, 0x1f ;  /* 0x00001fff65007589 */ /* 0x000ea400000e0000 */
[----:B--2---:R-:W-:Y:S01]  /*00a0*/  R2UR UR8, R0 ;  /* 0x00000000000872ca */ /* 0x004fe200000e0000 */
[----:B-1--4-:R-:W-:-:S14]  /*00b0*/  BRA.U UP0, `(.L_x_0) ;  /* 0x00000001002c7547 */ /* 0x012fdc000b800000 */
[----:B------:R-:W1:Y:S02]  /*00c0*/  LDCU.64 UR6, c[0x0][0x888] ;  /* 0x00011100ff0677ac */ /* 0x000e640008000a00 */
[----:B-1----:R-:W-:-:S04]  /*00d0*/  UISETP.NE.U32.AND UP0, UPT, UR6, URZ, UPT ;  /* 0x000000ff0600728c */ /* 0x002fc8000bf05070 */
[----:B------:R-:W-:-:S09]  /*00e0*/  UISETP.NE.AND.EX UP0, UPT, UR7, URZ, UPT, UP0 ;  /* 0x000000ff0700728c */ /* 0x000fd2000bf05300 */
[----:B------:R-:W-:Y:S05]  /*00f0*/  BRA.U !UP0, `(.L_x_1) ;  /* 0x0000000108107547 */ /* 0x000fea000b800000 */
[----:B------:R-:W1:Y:S02]  /*0100*/  LDC.64 R2, c[0x0][0x888] ;  /* 0x00022200ff027b82 */ /* 0x000e640000000a00 */
[----:B-1----:R1:W5:Y:S01]  /*0110*/  LDG.E R49, desc[UR46][R2.64] ;  /* 0x0000002e02317981 */ /* 0x002362000c1e1900 */
[----:B------:R-:W-:Y:S01]  /*0120*/  HFMA2 R95, -RZ, RZ, 0, 5.9604644775390625e-08 ;  /* 0x00000001ff5f7431 */ /* 0x000fe200000001ff */
[----:B------:R-:W-:Y:S05]  /*0130*/  BRA `(.L_x_0) ;  /* 0x00000000000c7947 */ /* 0x000fea0003800000 */
.L_x_1:
[----:B------:R-:W1:Y:S01]  /*0140*/  LDCU UR6, c[0x0][0x880] ;  /* 0x00011000ff0677ac */ /* 0x000e620008000800 */
[----:B------:R-:W-:Y:S01]  /*0150*/  HFMA2 R95, -RZ, RZ, 0, 5.9604644775390625e-08 ;  /* 0x00000001ff5f7431 */ /* 0x000fe200000001ff */
[----:B-1----:R-:W-:-:S07]  /*0160*/  MOV R49, UR6 ;  /* 0x0000000600317c02 */ /* 0x002fce0008000f00 */
.L_x_0:
[----:B------:R-:W2:Y:S02]  /*0170*/  LDCU.64 UR6, c[0x0][0x8b0] ;  /* 0x00011600ff0677ac */ /* 0x000ea40008000a00 */
[----:B--2---:R-:W-:-:S04]  /*0180*/  UISETP.NE.U32.AND UP0, UPT, UR6, URZ, UPT ;  /* 0x000000ff0600728c */ /* 0x004fc8000bf05070 */
[----:B------:R-:W-:-:S09]  /*0190*/  UISETP.NE.AND.EX UP0, UPT, UR7, URZ, UPT, UP0 ;  /* 0x000000ff0700728c */ /* 0x000fd2000bf05300 */
[----:B------:R-:W-:Y:S05]  /*01a0*/  BRA.U UP0, `(.L_x_2) ;  /* 0x0000000100247547 */ /* 0x000fea000b800000 */
[----:B------:R-:W2:Y:S02]  /*01b0*/  LDCU.64 UR6, c[0x0][0x8a8] ;  /* 0x00011500ff0677ac */ /* 0x000ea40008000a00 */
[----:B--2---:R-:W-:-:S04]  /*01c0*/  UISETP.NE.U32.AND UP0, UPT, UR6, URZ, UPT ;  /* 0x000000ff0600728c */ /* 0x004fc8000bf05070 */
[----:B------:R-:W-:-:S09]  /*01d0*/  UISETP.NE.AND.EX UP0, UPT, UR7, URZ, UPT, UP0 ;  /* 0x000000ff0700728c */ /* 0x000fd2000bf05300 */
[----:B------:R-:W-:Y:S05]  /*01e0*/  BRA.U !UP0, `(.L_x_3) ;  /* 0x00000001080c7547 */ /* 0x000fea000b800000 */
[----:B-1----:R-:W1:Y:S02]  /*01f0*/  LDC.64 R2, c[0x0][0x8a8] ;  /* 0x00022a00ff027b82 */ /* 0x002e640000000a00 */
[----:B-1----:R2:W5:Y:S01]  /*0200*/  LDG.E R47, desc[UR46][R2.64] ;  /* 0x0000002e022f7981 */ /* 0x002562000c1e1900 */
[----:B------:R-:W-:Y:S05]  /*0210*/  BRA `(.L_x_2) ;  /* 0x0000000000087947 */ /* 0x000fea0003800000 */
.L_x_3:
[----:B------:R-:W2:Y:S02]  /*0220*/  LDCU UR6, c[0x0][0x8a0] ;  /* 0x00011400ff0677ac */ /* 0x000ea40008000800 */
[----:B--2---:R-:W-:Y:S02]  /*0230*/  MOV R47, UR6 ;  /* 0x00000006002f7c02 */ /* 0x004fe40008000f00 */
.L_x_2:
[----:B------:R-:W-:Y:S01]  /*0240*/  IMAD.U32 R0, RZ, RZ, UR8 ;  /* 0x00000008ff007e24 */ /* 0x000fe2000f8e00ff */
[----:B------:R-:W-:Y:S04]  /*0250*/  BSSY.RECONVERGENT B0, `(.L_x_4) ;  /* 0x000000c000007945 */ /* 0x000fe80003800200 */
[C---:B------:R-:W-:Y:S02]  /*0260*/  ISETP.NE.OR P1, PT, R0.reuse, 0x1, !P5 ;  /* 0x000000010000780c */ /* 0x040fe40006f25670 */
[----:B------:R-:W-:-:S11]  /*0270*/  ISETP.NE.OR P0, PT, R0, 0x3, !P5 ;  /* 0x000000030000780c */ /* 0x000fd60006f05670 */
[----:B------:R-:W-:Y:S05]  /*0280*/  @P1 BRA `(.L_x_5) ;  /* 0x0000000000201947 */ /* 0x000fea0003800000 */
[----:B------:R-:W3:Y:S02]  /*0290*/  LDCU.64 UR6, c[0x0][0x348] ;  /* 0x00006900ff0677ac */ /* 0x000ee40008000a00 */
[----:B---3--:R-:W-:Y:S02]  /*02a0*/  UIADD3 UR10, UP1, UPT, UR6, 0x80, URZ ;  /* 0x00000080060a7890 */ /* 0x008fe4000ff3e0ff */
[----:B------:R-:W-:Y:S02]  /*02b0*/  UIADD3 UR6, UP0, UPT, UR6, 0x180, URZ ;  /* 0x0000018006067890 */ /* 0x000fe4000ff1e0ff */
[----:B------:R-:W-:Y:S02]  /*02c0*/  UIADD3.X UR11, UPT, UPT, URZ, UR7, URZ, UP1, !UPT ;  /* 0x00000007ff0b7290 */ /* 0x000fe40008ffe4ff */
[----:B------:R-:W-:-:S07]  /*02d0*/  UIADD3.X UR7, UPT, UPT, URZ, UR7, URZ, UP0, !UPT ;  /* 0x00000007ff077290 */ /* 0x000fce00087fe4ff */
[----:B------:R3:W-:Y:S02]  /*02e0*/  UTMACCTL.PF [UR10] ;  /* 0x000000000a0079b9 */ /* 0x0007e40008040000 */
[----:B------:R3:W-:Y:S02]  /*02f0*/  UTMACCTL.PF [UR6] ;  /* 0x00000000060079b9 */ /* 0x0007e40008040000 */
[----:B---3--:R-:W-:Y:S01]  /*0300*/  NOP ;  /* 0x0000000000007918 */ /* 0x008fe20000000000 */
.L_x_5:
[----:B------:R-:W-:Y:S05]  /*0310*/  BSYNC.RECONVERGENT B0 ;  /* 0x0000000000007941 */ /* 0x000fea0003800200 */
.L_x_4:
[----:B------:R-:W-:Y:S04]  /*0320*/  BSSY.RECONVERGENT B0, `(.L_x_6) ;  /* 0x000000a000007945 */ /* 0x000fe80003800200 */
        /* <DEDUP_REMOVED lines=9> */
.L_x_7:
[----:B------:R-:W-:Y:S05]  /*03c0*/  BSYNC.RECONVERGENT B0 ;  /* 0x0000000000007941 */ /* 0x000fea0003800200 */
.L_x_6:
[----:B------:R-:W3:Y:S01]  /*03d0*/  LDCU.64 UR6, c[0x0][0x888] ;  /* 0x00011100ff0677ac */ /* 0x000ee20008000a00 */
[----:B------:R-:W-:Y:S02]  /*03e0*/  UISETP.EQ.U32.AND UP1, UPT, UR4, URZ, UPT ;  /* 0x000000ff0400728c */ /* 0x000fe4000bf22070 */
[----:B------:R-:W-:Y:S02]  /*03f0*/  UPLOP3.LUT UP2, UPT, UPT, UPT, UPT, 0x80, 0x8 ;  /* 0x000000000008789c */ /* 0x000fe40003f4f070 */
[----:B---3--:R-:W-:-:S04]  /*0400*/  UISETP.NE.U32.AND UP0, UPT, UR6, URZ, UPT ;  /* 0x000000ff0600728c */ /* 0x008fc8000bf05070 */
[----:B------:R-:W-:-:S04]  /*0410*/  UISETP.NE.AND.EX UP0, UPT, UR7, URZ, UPT, UP0 ;  /* 0x000000ff0700728c */ /* 0x000fc8000bf05300 */
[----:B------:R-:W-:-:S04]  /*0420*/  UISETP.EQ.OR.EX UP3, UPT, UR5, URZ, !UP0, UP1 ;  /* 0x000000ff0500728c */ /* 0x000fc8000c762710 */
[----:B------:R-:W-:-:S05]  /*0430*/  UP2UR UR50, UPR, URZ, 0x8 ;  /* 0x00000008ff327883 */ /* 0x000fca0008000000 */
[----:B------:R-:W-:Y:S07]  /*0440*/  BRA.U !UP3, `(.L_x_8) ;  /* 0x000000010b207547 */ /* 0x000fee000b800000 */
[----:B------:R-:W-:Y:S01]  /*0450*/  UISETP.NE.U32.AND UP2, UPT, UR4, URZ, UPT ;  /* 0x000000ff0400728c */ /* 0x000fe2000bf45070 */
[----:B-----5:R-:W-:Y:S01]  /*0460*/  FSETP.NEU.AND P0, PT, R49, RZ, PT ;  /* 0x000000ff3100720b */ /* 0x020fe20003f0d000 */
[----:B------:R-:W-:Y:S02]  /*0470*/  USEL UR4, URZ, 0xffffffff, UP0 ;  /* 0xffffffffff047887 */ /* 0x000fe40008000000 */
[----:B------:R-:W-:-:S10]  /*0480*/  UISETP.NE.AND.EX UP2, UPT, UR5, URZ, UPT, UP2 ;  /* 0x000000ff0500728c */ /* 0x000fd4000bf45320 */
[----:B------:R-:W-:Y:S01]  /*0490*/  VOTEU.ANY UP1, P0 ;  /* 0x0000000000ff7886 */ /* 0x000fe20000020100 */
[----:B------:R-:W-:-:S04]  /*04a0*/  @!UP2 USEL UR4, URZ, 0xffffffff, UP1 ;  /* 0xffffffffff04a887 */ /* 0x000fc80008800000 */
[----:B------:R-:W-:-:S04]  /*04b0*/  ULOP3.LUT UR4, UR4, 0x1, URZ, 0xc0, !UPT ;  /* 0x0000000104047892 */ /* 0x000fc8000f8ec0ff */
[----:B------:R-:W-:-:S11]  /*04c0*/  UISETP.NE.U32.AND UP2, UPT, UR4, 0x1, UPT ;  /* 0x000000010400788c */ /* 0x000fd6000bf45070 */
.L_x_8:
[----:B-12---:R-:W1:Y:S01]  /*04d0*/  SHFL.IDX PT, R2, R101, RZ, 0x1f ;  /* 0x00001fff65027589 */ /* 0x006e6200000e0000 */
[----:B------:R-:W-:-:S04]  /*04e0*/  UISETP.NE.AND UP1, UPT, UR8, 0x2, UPT ;  /* 0x000000020800788c */ /* 0x000fc8000bf25270 */
[----:B------:R-:W-:Y:S01]  /*04f0*/  USEL UR6, URZ, 0x1, UP1 ;  /* 0x00000001ff067887 */ /* 0x000fe20008800000 */
[----:B-1----:R-:W-:-:S13]  /*0500*/  ISETP.NE.AND P0, PT, R2, RZ, PT ;  /* 0x000000ff0200720c */ /* 0x002fda0003f05270 */
[----:B------:R-:W-:Y:S05]  /*0510*/  @P0 BRA `(.L_x_9) ;  /* 0x0000000400440947 */ /* 0x000fea0003800000 */
[----:B------:R-:W-:Y:S01]  /*0520*/  ELECT P0, URZ, PT ;  /* 0x0000000000ff782f */ /* 0x000fe20003800000 */
[----:B------:R-:W-:-:S12]  /*0530*/  BSSY.RECONVERGENT B0, `(.L_x_9) ;  /* 0x000004f000007945 */ /* 0x000fd80003800200 */
[----:B------:R-:W-:Y:S05]  /*0540*/  @!P0 BRA `(.L_x_10) ;  /* 0x0000000400348947 */ /* 0x000fea0003800000 */
[----:B------:R-:W1:Y:S01]  /*0550*/  S2UR UR5, SR_CgaCtaId ;  /* 0x00000000000579c3 */ /* 0x000e620000008800 */
[----:B------:R-:W-:Y:S01]  /*0560*/  UMOV UR7, 0x400 ;  /* 0x0000040000077882 */ /* 0x000fe20000000000 */
[----:B------:R-:W-:Y:S02]  /*0570*/  UMOV UR4, 0x1 ;  /* 0x0000000100047882 */ /* 0x000fe40000000000 */
[----:B------:R-:W-:-:S04]  /*0580*/  UIADD3 UR10, UPT, UPT, -UR4, 0x100000, URZ ;  /* 0x00100000040a7890 */ /* 0x000fc8000fffe1ff */
[----:B------:R-:W-:Y:S02]  /*0590*/  USHF.L.U32 UR11, UR10, 0xb, URZ ;  /* 0x0000000b0a0b7899 */ /* 0x000fe400080006ff */
[----:B------:R-:W-:Y:S02]  /*05a0*/  USHF.L.U32 UR10, UR10, 0x1, URZ ;  /* 0x000000010a0a7899 */ /* 0x000fe400080006ff */
[----:B-1----:R-:W-:Y:S01]  /*05b0*/  ULEA UR5, UR5, UR7, 0x18 ;  /* 0x0000000705057291 */ /* 0x002fe2000f8ec0ff */
[----:B------:R-:W1:Y:S11]  /*05c0*/  FENCE.VIEW.ASYNC.S ;  /* 0x00000000000073c6 */ /* 0x000e760000000000 */
[----:B-1----:R1:W2:Y:S01]  /*05d0*/  SYNCS.EXCH.64 URZ, [UR5], UR10 ;  /* 0x0000000a05ff75b2 */ /* 0x0022a20008000100 */
[----:B------:R1:W3:Y:S01]  /*05e0*/  SYNCS.EXCH.64 URZ, [UR5+0x110], UR10 ;  /* 0x0001100a05ff75b2 */ /* 0x0002e20008000100 */
[----:B------:R1:W4:Y:S01]  /*05f0*/  SYNCS.EXCH.64 URZ, [UR5+0x8], UR10 ;  /* 0x0000080a05ff75b2 */ /* 0x0003220008000100 */
[----:B------:R1:W1:Y:S01]  /*0600*/  SYNCS.EXCH.64 URZ, [UR5+0x118], UR10 ;  /* 0x0001180a05ff75b2 */ /* 0x0002620008000100 */
        /* <DEDUP_REMOVED lines=64> */
[----:B--234-:R-:W-:Y:S01]  /*0a10*/  NOP ;  /* 0x0000000000007918 */ /* 0x01cfe20000000000 */
.L_x_10:
[----:B-1----:R-:W-:Y:S05]  /*0a20*/  BSYNC.RECONVERGENT B0 ;  /* 0x0000000000007941 */ /* 0x002fea0003800200 */
.L_x_9:
[----:B------:R-:W1:Y:S01]  /*0a30*/  SHFL.IDX PT, R2, R101, RZ, 0x1f ;  /* 0x00001fff65027589 */ /* 0x000e6200000e0000 */
[----:B------:R-:W-:Y:S01]  /*0a40*/  NOP ;  /* 0x0000000000007918 */ /* 0x000fe20000000000 */
[----:B-1----:R-:W-:-:S13]  /*0a50*/  ISETP.NE.AND P0, PT, R2, 0x1, PT ;  /* 0x000000010200780c */ /* 0x002fda0003f05270 */
[----:B------:R-:W-:Y:S05]  /*0a60*/  @P0 BRA `(.L_x_11) ;  /* 0x0000000000480947 */ /* 0x000fea0003800000 */
[----:B------:R-:W1:Y:S01]  /*0a70*/  S2UR UR7, SR_CgaCtaId ;  /* 0x00000000000779c3 */ /* 0x000e620000008800 */
[----:B------:R-:W-:Y:S01]  /*0a80*/  UMOV UR9, 0x400 ;  /* 0x0000040000097882 */ /* 0x000fe20000000000 */
[----:B------:R-:W-:Y:S01]  /*0a90*/  UMOV UR5, 0x20 ;  /* 0x0000002000057882 */ /* 0x000fe20000000000 */
[----:B------:R-:W-:Y:S01]  /*0aa0*/  UMOV UR4, 0x80 ;  /* 0x0000008000047882 */ /* 0x000fe20000000000 */
[----:B------:R-:W-:-:S04]  /*0ab0*/  UIADD3 UR10, UPT, UPT, -UR5, 0x100000, URZ ;  /* 0x00100000050a7890 */ /* 0x000fc8000fffe1ff */
[----:B------:R-:W-:Y:S02]  /*0ac0*/  USHF.L.U32 UR11, UR10, 0xb, URZ ;  /* 0x0000000b0a0b7899 */ /* 0x000fe400080006ff */
[----:B------:R-:W-:Y:S02]  /*0ad0*/  USHF.L.U32 UR10, UR10, 0x1, URZ ;  /* 0x000000010a0a7899 */ /* 0x000fe400080006ff */
[----:B------:R-:W-:-:S04]  /*0ae0*/  UIADD3 UR4, UPT, UPT, -UR4, 0x100000, URZ ;  /* 0x0010000004047890 */ /* 0x000fc8000fffe1ff */
[----:B------:R-:W-:Y:S02]  /*0af0*/  USHF.L.U32 UR5, UR4, 0xb, URZ ;  /* 0x0000000b04057899 */ /* 0x000fe400080006ff */
[----:B------:R-:W-:Y:S01]  /*0b00*/  USHF.L.U32 UR4, UR4, 0x1, URZ ;  /* 0x0000000104047899 */ /* 0x000fe200080006ff */
[----:B------:R-:W-:Y:S01]  /*0b10*/  ELECT P0, URZ, PT ;  /* 0x0000000000ff782f */ /* 0x000fe20003800000 */
[----:B-1----:R-:W-:Y:S01]  /*0b20*/  ULEA UR7, UR7, UR9, 0x18 ;  /* 0x0000000907077291 */ /* 0x002fe2000f8ec0ff */
[----:B------:R-:W1:Y:S11]  /*0b30*/  FENCE.VIEW.ASYNC.S ;  /* 0x00000000000073c6 */ /* 0x000e760000000000 */
[----:B-1----:R1:W2:Y:S01]  /*0b40*/  SYNCS.EXCH.64 URZ, [UR7+0x220], UR10 ;  /* 0x0002200a07ff75b2 */ /* 0x0022a20008000100 */
[----:B------:R1:W3:Y:S01]  /*0b50*/  SYNCS.EXCH.64 URZ, [UR7+0x230], UR4 ;  /* 0x0002300407ff75b2 */ /* 0x0002e20008000100 */
[----:B------:R1:W4:Y:S01]  /*0b60*/  SYNCS.EXCH.64 URZ, [UR7+0x228], UR10 ;  /* 0x0002280a07ff75b2 */ /* 0x0003220008000100 */
[----:B------:R1:W1:Y:S01]  /*0b70*/  SYNCS.EXCH.64 URZ, [UR7+0x238], UR4 ;  /* 0x0002380407ff75b2 */ /* 0x0002620008000100 */
[----:B------:R-:W-:Y:S01]  /*0b80*/  NOP ;  /* 0x0000000000007918 */ /* 0x000fe20000000000 */
.L_x_11:
[----:B------:R-:W2:Y:S01]  /*0b90*/  SHFL.IDX PT, R2, R101, RZ, 0x1f ;  /* 0x00001fff65027589 */ /* 0x000ea200000e0000 */
[----:B------:R-:W-:Y:S01]  /*0ba0*/  NOP ;  /* 0x0000000000007918 */ /* 0x000fe20000000000 */
[----:B--2---:R-:W-:-:S13]  /*0bb0*/  ISETP.NE.AND P0, PT, R2, 0x3, PT ;  /* 0x000000030200780c */ /* 0x004fda0003f05270 */
[----:B------:R-:W-:Y:S05]  /*0bc0*/  @P0 BRA `(.L_x_12) ;  /* 0x0000000000300947 */ /* 0x000fea0003800000 */
[----:B-1----:R-:W1:Y:S01]  /*0bd0*/  S2UR UR5, SR_CgaCtaId ;  /* 0x00000000000579c3 */ /* 0x002e620000008800 */
[----:B------:R-:W-:Y:S01]  /*0be0*/  UMOV UR7, 0x400 ;  /* 0x0000040000077882 */ /* 0x000fe20000000000 */
[----:B------:R-:W-:Y:S01]  /*0bf0*/  UMOV UR4, 0x20 ;  /* 0x0000002000047882 */ /* 0x000fe20000000000 */
[----:B------:R-:W-:Y:S01]  /*0c00*/  ELECT P0, URZ, PT ;  /* 0x0000000000ff782f */ /* 0x000fe20003800000 */
[----:B------:R-:W-:-:S04]  /*0c10*/  UIADD3 UR10, UPT, UPT, -UR4, 0x100000, URZ ;  /* 0x00100000040a7890 */ /* 0x000fc8000fffe1ff */
[----:B------:R-:W-:Y:S02]  /*0c20*/  USHF.L.U32 UR11, UR10, 0xb, URZ ;  /* 0x0000000b0a0b7899 */ /* 0x000fe400080006ff */
[----:B------:R-:W-:Y:S02]  /*0c30*/  USHF.L.U32 UR10, UR10, 0x1, URZ ;  /* 0x000000010a0a7899 */ /* 0x000fe400080006ff */
[----:B-1----:R-:W-:Y:S01]  /*0c40*/  ULEA UR5, UR5, UR7, 0x18 ;  /* 0x0000000705057291 */ /* 0x002fe2000f8ec0ff */
[----:B------:R-:W1:Y:S11]  /*0c50*/  FENCE.VIEW.ASYNC.S ;  /* 0x00000000000073c6 */ /* 0x000e760000000000 */
[----:B-1----:R2:W1:Y:S01]  /*0c60*/  SYNCS.EXCH.64 URZ, [UR5+0x240], UR10 ;  /* 0x0002400a05ff75b2 */ /* 0x0024620008000100 */
[----:B------:R2:W1:Y:S02]  /*0c70*/  SYNCS.EXCH.64 URZ, [UR5+0x248], UR10 ;  /* 0x0002480a05ff75b2 */ /* 0x0004640008000100 */
[----:B--2---:R-:W-:Y:S01]  /*0c80*/  NOP ;  /* 0x0000000000007918 */ /* 0x004fe20000000000 */
.L_x_12:
[----:B------:R-:W2:Y:S01]  /*0c90*/  SHFL.IDX PT, R2, R101, RZ, 0x1f ;  /* 0x00001fff65027589 */ /* 0x000ea200000e0000 */
[----:B------:R-:W-:Y:S01]  /*0ca0*/  NOP ;  /* 0x0000000000007918 */ /* 0x000fe20000000000 */
[----:B--2---:R-:W-:-:S13]  /*0cb0*/  ISETP.NE.AND P0, PT, R2, 0x4, PT ;  /* 0x000000040200780c */ /* 0x004fda0003f05270 */
[----:B------:R-:W-:Y:S05]  /*0cc0*/  @P0 BRA `(.L_x_13) ;  /* 0x00000000004c0947 */ /* 0x000fea0003800000 */
[----:B-1----:R-:W1:Y:S01]  /*0cd0*/  S2UR UR5, SR_CgaCtaId ;  /* 0x00000000000579c3 */ /* 0x002e620000008800 */
[----:B------:R-:W-:Y:S01]  /*0ce0*/  UMOV UR9, 0x100 ;  /* 0x0000010000097882 */ /* 0x000fe20000000000 */
[----:B------:R-:W-:Y:S01]  /*0cf0*/  UMOV UR7, 0x400 ;  /* 0x0000040000077882 */ /* 0x000fe20000000000 */
[----:B------:R-:W-:Y:S01]  /*0d00*/  USEL UR9, UR9, 0xe0, UP2 ;  /* 0x000000e009097887 */ /* 0x000fe20009000000 */
[----:B------:R-:W-:Y:S01]  /*0d10*/  UMOV UR4, 0x1 ;  /* 0x0000000100047882 */ /* 0x000fe20000000000 */
[----:B------:R-:W-:Y:S01]  /*0d20*/  ELECT P0, URZ, PT ;  /* 0x0000000000ff782f */ /* 0x000fe20003800000 */
[----:B------:R-:W-:-:S04]  /*0d30*/  UIADD3 UR10, UPT, UPT, -UR4, 0x100000, URZ ;  /* 0x00100000040a7890 */ /* 0x000fc8000fffe1ff */
[----:B------:R-:W-:Y:S02]  /*0d40*/  USHF.L.U32 UR11, UR10, 0xb, URZ ;  /* 0x0000000b0a0b7899 */ /* 0x000fe400080006ff */
[----:B------:R-:W-:Y:S02]  /*0d50*/  USHF.L.U32 UR10, UR10, 0x1, URZ ;  /* 0x000000010a0a7899 */ /* 0x000fe400080006ff */
[----:B------:R-:W-:-:S04]  /*0d60*/  UIADD3 UR12, UPT, UPT, -UR9, 0x100000, URZ ;  /* 0x00100000090c7890 */ /* 0x000fc8000fffe1ff */
[----:B------:R-:W-:Y:S02]  /*0d70*/  USHF.L.U32 UR13, UR12, 0xb, URZ ;  /* 0x0000000b0c0d7899 */ /* 0x000fe400080006ff */
[----:B------:R-:W-:Y:S02]  /*0d80*/  USHF.L.U32 UR12, UR12, 0x1, URZ ;  /* 0x000000010c0c7899 */ /* 0x000fe400080006ff */
[----:B-1----:R-:W-:Y:S01]  /*0d90*/  ULEA UR5, UR5, UR7, 0x18 ;  /* 0x0000000705057291 */ /* 0x002fe2000f8ec0ff */
[----:B------:R-:W1:Y:S11]  /*0da0*/  FENCE.VIEW.ASYNC.S ;  /* 0x00000000000073c6 */ /* 0x000e760000000000 */
[----:B-1----:R2:W1:Y:S01]  /*0db0*/  SYNCS.EXCH.64 URZ, [UR5+0x250], UR10 ;  /* 0x0002500a05ff75b2 */ /* 0x0024620008000100 */
[----:B------:R2:W1:Y:S01]  /*0dc0*/  SYNCS.EXCH.64 URZ, [UR5+0x260], UR12 ;  /* 0x0002600c05ff75b2 */ /* 0x0004620008000100 */
[----:B------:R2:W1:Y:S01]  /*0dd0*/  SYNCS.EXCH.64 URZ, [UR5+0x258], UR10 ;  /* 0x0002580a05ff75b2 */ /* 0x0004620008000100 */
[----:B------:R2:W1:Y:S02]  /*0de0*/  SYNCS.EXCH.64 URZ, [UR5+0x268], UR12 ;  /* 0x0002680c05ff75b2 */ /* 0x0004640008000100 */
[----:B--2---:R-:W-:Y:S01]  /*0df0*/  NOP ;  /* 0x0000000000007918 */ /* 0x004fe20000000000 */
.L_x_13:
[----:B------:R-:W2:Y:S01]  /*0e00*/  SHFL.IDX PT, R2, R101, RZ, 0x1f ;  /* 0x00001fff65027589 */ /* 0x000ea200000e0000 */
[----:B------:R-:W-:Y:S01]  /*0e10*/  NOP ;  /* 0x0000000000007918 */ /* 0x000fe20000000000 */
[----:B--2---:R-:W-:-:S13]  /*0e20*/  ISETP.NE.AND P0, PT, R2, 0x5, PT ;  /* 0x000000050200780c */ /* 0x004fda0003f05270 */
[----:B------:R-:W-:Y:S05]  /*0e30*/  @P0 BRA `(.L_x_14) ;  /* 0x0000000000580947 */ /* 0x000fea0003800000 */
[----:B-1----:R-:W1:Y:S01]  /*0e40*/  S2UR UR7, SR_CgaCtaId ;  /* 0x00000000000779c3 */ /* 0x002e620000008800 */
        /* <DEDUP_REMOVED lines=12> */
[----:B-1----:R2:W1:Y:S01]  /*0f10*/  SYNCS.EXCH.64 URZ, [UR7+0x270], UR10 ;  /* 0x0002700a07ff75b2 */ /* 0x0024620008000100 */
[----:B------:R2:W1:Y:S01]  /*0f20*/  SYNCS.EXCH.64 URZ, [UR7+0x290], UR4 ;  /* 0x0002900407ff75b2 */ /* 0x0004620008000100 */
[----:B------:R2:W1:Y:S01]  /*0f30*/  SYNCS.EXCH.64 URZ, [UR7+0x278], UR10 ;  /* 0x0002780a07ff75b2 */ /* 0x0004620008000100 */
[----:B------:R2:W1:Y:S01]  /*0f40*/  SYNCS.EXCH.64 URZ, [UR7+0x298], UR4 ;  /* 0x0002980407ff75b2 */ /* 0x0004620008000100 */
[----:B------:R2:W1:Y:S01]  /*0f50*/  SYNCS.EXCH.64 URZ, [UR7+0x280], UR10 ;  /* 0x0002800a07ff75b2 */ /* 0x0004620008000100 */
[----:B------:R2:W1:Y:S01]  /*0f60*/  SYNCS.EXCH.64 URZ, [UR7+0x2a0], UR4 ;  /* 0x0002a00407ff75b2 */ /* 0x0004620008000100 */
[----:B------:R2:W1:Y:S01]  /*0f70*/  SYNCS.EXCH.64 URZ, [UR7+0x288], UR10 ;  /* 0x0002880a07ff75b2 */ /* 0x0004620008000100 */
[----:B------:R2:W1:Y:S02]  /*0f80*/  SYNCS.EXCH.64 URZ, [UR7+0x2a8], UR4 ;  /* 0x0002a80407ff75b2 */ /* 0x0004640008000100 */
[----:B--2---:R-:W-:Y:S01]  /*0f90*/  NOP ;  /* 0x0000000000007918 */ /* 0x004fe20000000000 */
.L_x_14:
        /* <DEDUP_REMOVED lines=18> */
.L_x_15:
[----:B-1----:R-:W1:Y:S01]  /*10c0*/  S2UR UR5, SR_CTAID.X ;  /* 0x00000000000579c3 */ /* 0x002e620000002500 */
[----:B------:R-:W-:-:S05]  /*10d0*/  CS2R.32 R96, SR_CgaSize ;  /* 0x0000000000607805 */ /* 0x000fca0000008a00 */
[----:B------:R-:W-:-:S05]  /*10e0*/  IMAD R96, R96, -0xa0, RZ ;  /* 0xffffff6060607824 */ /* 0x000fca00078e02ff */
[----:B------:R-:W-:-:S14]  /*10f0*/  R2UR UR9, R96 ;  /* 0x00000000600972ca */ /* 0x000fdc00000e0000 */
[----:B------:R-:W2:Y:S01]  /*1100*/  LDCU UR9, c[0x0][UR9+0x2b0] ;  /* 0x00005600090977ac */ /* 0x000ea20008000800 */
[----:B------:R-:W-:Y:S01]  /*1110*/  NOP ;  /* 0x0000000000007918 */ /* 0x000fe20000000000 */
[----:B------:R-:W-:-:S05]  /*1120*/  CS2R.32 R96, SR_CgaSize ;  /* 0x0000000000607805 */ /* 0x000fca0000008a00 */
[----:B------:R-:W-:-:S05]  /*1130*/  IMAD R96, R96, -0xa0, RZ ;  /* 0xffffff6060607824 */ /* 0x000fca00078e02ff */
[----:B------:R-:W-:-:S14]  /*1140*/  R2UR UR7, R96 ;  /* 0x00000000600772ca */ /* 0x000fdc00000e0000 */
[----:B------:R-:W3:Y:S01]  /*1150*/  LDCU UR7, c[0x0][UR7+0x2b4] ;  /* 0x00005680070777ac */ /* 0x000ee20008000800 */
[----:B------:R-:W4:Y:S08]  /*1160*/  S2UR UR4, SR_CTAID.Y ;  /* 0x00000000000479c3 */ /* 0x000f300000002600 */
[----:B------:R-:W3:Y:S01]  /*1170*/  LDC R9, c[0x0][0xb24] ;  /* 0x0002c900ff097b82 */ /* 0x000ee20000000800 */
[----:B-1----:R-:W-:-:S02]  /*1180*/  I2FP.F32.U32 R4, UR5 ;  /* 0x0000000500047c45 */ /* 0x002fc40008201000 */
[----:B------:R-:W-:-:S05]  /*1190*/  CS2R.32 R5, SR_CgaSize ;  /* 0x0000000000057805 */ /* 0x000fca0000008a00 */
[----:B------:R-:W-:-:S06]  /*11a0*/  IMAD R5, R5, -0xa0, RZ ;  /* 0xffffff6005057824 */ /* 0x000fcc00078e02ff */
[----:B------:R-:W1:Y:S01]  /*11b0*/  LDC R5, c[0x0][R5+0x2a0] ;  /* 0x0000a80005057b82 */ /* 0x000e620000000800 */
[----:B------:R-:W-:Y:S01]  /*11c0*/  MOV R21, UR5 ;  /* 0x0000000500157c02 */ /* 0x000fe20008000f00 */
[----:B--2---:R-:W-:Y:S01]  /*11d0*/  FMUL R4, R4, UR9 ;  /* 0x0000000904047c20 */ /* 0x004fe20008400000 */
[----:B----4-:R-:W-:Y:S02]  /*11e0*/  I2FP.F32.U32 R2, UR4 ;  /* 0x0000000400027c45 */ /* 0x010fe40008201000 */
[----:B------:R-:W-:-:S05]  /*11f0*/  CS2R.32 R3, SR_CgaSize ;  /* 0x0000000000037805 */ /* 0x000fca0000008a00 */
[----:B------:R-:W-:-:S06]  /*1200*/  IMAD R3, R3, -0xa0, RZ ;  /* 0xffffff6003037824 */ /* 0x000fcc00078e02ff */
[----:B------:R-:W2:Y:S01]  /*1210*/  LDC R3, c[0x0][R3+0x2a4] ;  /* 0x0000a90003037b82 */ /* 0x000ea20000000800 */
[----:B------:R-:W4:Y:S01]  /*1220*/  F2I.U32.TRUNC.NTZ R96, R4 ;  /* 0x0000000400607305 */ /* 0x000f22000020f000 */
[----:B------:R-:W-:Y:S01]  /*1230*/  MOV R20, UR4 ;  /* 0x0000000400147c02 */ /* 0x000fe20008000f00 */
[----:B---3--:R-:W-:-:S05]  /*1240*/  FMUL R2, R2, UR7 ;  /* 0x0000000702027c20 */ /* 0x008fca0008400000 */
[----:B------:R-:W-:Y:S01]  /*1250*/  BAR.SYNC.DEFER_BLOCKING 0x0 ;  /* 0x0000000000007b1d */ /* 0x000fe20000010000 */
[----:B------:R-:W-:-:S05]  /*1260*/  ISETP.GE.AND P0, PT, R9, 0x1, PT ;  /* 0x000000010900780c */ /* 0x000fca0003f06270 */
[----:B------:R-:W3:Y:S02]  /*1270*/  F2I.U32.TRUNC.NTZ R94, R2 ;  /* 0x00000002005e7305 */ /* 0x000ee4000020f000 */
[----:B------:R-:W2:Y:S01]  /*1280*/  S2UR UR36, SR_CTAID.Z ;  /* 0x00000000002479c3 */ /* 0x000ea20000002700 */
[----:B----4-:R-:W-:-:S05]  /*1290*/  IADD3 R96, PT, PT, -R96, RZ, RZ ;  /* 0x000000ff60607210 */ /* 0x010fca0007ffe1ff */
[----:B-1----:R-:W-:Y:S01]  /*12a0*/  IMAD R96, R5, R96, UR5 ;  /* 0x0000000505607e24 */ /* 0x002fe2000f8e0260 */
[----:B---3--:R-:W-:-:S05]  /*12b0*/  IADD3 R94, PT, PT, -R94, RZ, RZ ;  /* 0x000000ff5e5e7210 */ /* 0x008fca0007ffe1ff */
[----:B--2---:R-:W-:Y:S01]  /*12c0*/  IMAD R94, R3, R94, UR4 ;  /* 0x00000004035e7e24 */ /* 0x004fe2000f8e025e */
[----:B------:R-:W-:Y:S06]  /*12d0*/  @!P0 BRA `(.L_x_16) ;  /* 0x0000000000b88947 */ /* 0x000fec0003800000 */
[----:B------:R-:W1:Y:S01]  /*12e0*/  LDC.64 R4, c[0x0][0xb18] ;  /* 0x0002c600ff047b82 */ /* 0x000e620000000a00 */
[----:B------:R-:W-:-:S07]  /*12f0*/  ISETP.NE.AND P0, PT, R9, 0x1, PT ;  /* 0x000000010900780c */ /* 0x000fce0003f05270 */
[----:B------:R-:W2:Y:S08]  /*1300*/  LDC R10, c[0x0][0xb0c] ;  /* 0x0002c300ff0a7b82 */ /* 0x000eb00000000800 */
[----:B------:R-:W3:Y:S08]  /*1310*/  LDC R11, c[0x0][0x370] ;  /* 0x0000dc00ff0b7b82 */ /* 0x000ef00000000800 */
[----:B------:R-:W4:Y:S01]  /*1320*/  LDC R12, c[0x0][0x374] ;  /* 0x0000dd00ff0c7b82 */ /* 0x000f220000000800 */
[----:B-1----:R-:W-:-:S07]  /*1330*/  ISETP.NE.AND P1, PT, R4, 0x1, PT ;  /* 0x000000010400780c */ /* 0x002fce0003f25270 */
[----:B------:R-:W3:Y:S01]  /*1340*/  LDC.64 R6, c[0x0][0xb10] ;  /* 0x0002c400ff067b82 */ /* 0x000ee20000000a00 */
[----:B--2---:R-:W-:-:S07]  /*1350*/  ISETP.NE.AND P2, PT, R10, 0x1, PT ;  /* 0x000000010a00780c */ /* 0x004fce0003f45270 */
[----:B------:R-:W1:Y:S08]  /*1360*/  LDC R8, c[0x0][0xb20] ;  /* 0x0002c800ff087b82 */ /* 0x000e700000000800 */
[----:B------:R-:W2:Y:S01]  /*1370*/  LDC.64 R2, c[0x0][0xb28] ;  /* 0x0002ca00ff027b82 */ /* 0x000ea20000000a00 */
[----:B----4-:R-:W-:-:S04]  /*1380*/  IMAD.HI.U32 R13, R12, R5, RZ ;  /* 0x000000050c0d7227 */ /* 0x010fc800078e00ff */
[----:B------:R-:W-:-:S04]  /*1390*/  IMAD.HI.U32 R5, R20, R5, RZ ;  /* 0x0000000514057227 */ /* 0x000fc800078e00ff */
[----:B---3--:R-:W-:-:S04]  /*13a0*/  IMAD.HI.U32 R14, R11, R6, RZ ;  /* 0x000000060b0e7227 */ /* 0x008fc800078e00ff */
[C---:B------:R-:W-:Y:S01]  /*13b0*/  IMAD.HI.U32 R16, R21.reuse, R6, RZ ;  /* 0x0000000615107227 */ /* 0x040fe200078e00ff */
[-C--:B------:R-:W-:Y:S02]  /*13c0*/  @P2 SHF.R.U32.HI R11, RZ, R7.reuse, R14 ;  /* 0x00000007ff0b2219 */ /* 0x080fe4000001160e */
[-C--:B-1----:R-:W-:Y:S02]  /*13d0*/  @P1 SHF.R.U32.HI R12, RZ, R8.reuse, R13 ;  /* 0x00000008ff0c1219 */ /* 0x082fe4000001160d */
[----:B------:R-:W-:Y:S02]  /*13e0*/  SHF.R.U32.HI R5, RZ, R8, R5 ;  /* 0x00000008ff057219 */ /* 0x000fe40000011605 */
[----:B------:R-:W-:Y:S02]  /*13f0*/  SHF.R.U32.HI R16, RZ, R7, R16 ;  /* 0x00000007ff107219 */ /* 0x000fe40000011610 */
[----:B------:R-:W-:Y:S01]  /*1400*/  SEL R5, R20, R5, !P1 ;  /* 0x0000000514057207 */ /* 0x000fe20004800000 */
[----:B--2---:R-:W-:Y:S01]  /*1410*/  IMAD.HI.U32 R14, R12, R2, RZ ;  /* 0x000000020c0e7227 */ /* 0x004fe200078e00ff */
[----:B------:R-:W-:-:S02]  /*1420*/  SEL R7, R21, R16, !P2 ;  /* 0x0000001015077207 */ /* 0x000fc40005000000 */
[----:B------:R-:W-:Y:S01]  /*1430*/  IADD3 R13, PT, PT, -R5, RZ, RZ ;  /* 0x000000ff050d7210 */ /* 0x000fe20007ffe1ff */
[----:B------:R-:W-:Y:S01]  /*1440*/  IMAD.HI.U32 R6, R11, R2, RZ ;  /* 0x000000020b067227 */ /* 0x000fe200078e00ff */
[----:B------:R-:W-:-:S03]  /*1450*/  @P0 SHF.R.U32.HI R12, RZ, R3, R14 ;  /* 0x00000003ff0c0219 */ /* 0x000fc6000001160e */
[----:B------:R-:W-:Y:S01]  /*1460*/  IMAD R13, R4, R13, R20 ;  /* 0x0000000d040d7224 */ /* 0x000fe200078e0214 */
[----:B------:R-:W-:Y:S01]  /*1470*/  @P0 SHF.R.U32.HI R11, RZ, R3, R6 ;  /* 0x00000003ff0b0219 */ /* 0x000fe20000011606 */
[----:B------:R-:W-:-:S04]  /*1480*/  IMAD R12, R12, R9, RZ ;  /* 0x000000090c0c7224 */ /* 0x000fc800078e02ff */
[----:B------:R-:W-:Y:S01]  /*1490*/  IMAD R6, R11, R9, RZ ;  /* 0x000000090b067224 */ /* 0x000fe200078e02ff */
[----:B------:R-:W-:-:S04]  /*14a0*/  ISETP.GE.AND P1, PT, R5, R12, PT ;  /* 0x0000000c0500720c */ /* 0x000fc80003f26270 */
[----:B------:R-:W-:Y:S01]  /*14b0*/  ISETP.GE.OR P1, PT, R7, R6, P1 ;  /* 0x000000060700720c */ /* 0x000fe20000f26670 */
[----:B------:R-:W-:-:S05]  /*14c0*/  IMAD.HI.U32 R6, R5, R2, RZ ;  /* 0x0000000205067227 */ /* 0x000fca00078e00ff */
[----:B------:R-:W-:-:S04]  /*14d0*/  SHF.R.U32.HI R6, RZ, R3, R6 ;  /* 0x00000003ff067219 */ /* 0x000fc80000011606 */
[----:B------:R-:W-:-:S03]  /*14e0*/  SEL R6, R5, R6, !P0 ;  /* 0x0000000605067207 */ /* 0x000fc60004000000 */
[----:B------:R-:W-:Y:S01]  /*14f0*/  @!P1 IMAD.HI.U32 R8, R7, R2, RZ ;  /* 0x0000000207089227 */ /* 0x000fe200078e00ff */
[----:B------:R-:W-:-:S04]  /*1500*/  IADD3 R2, PT, PT, -R6, RZ, RZ ;  /* 0x000000ff06027210 */ /* 0x000fc80007ffe1ff */
[----:B------:R-:W-:Y:S01]  /*1510*/  @!P1 SHF.R.U32.HI R8, RZ, R3, R8 ;  /* 0x00000003ff089219 */ /* 0x000fe20000011608 */
[----:B------:R-:W-:-:S03]  /*1520*/  IMAD R2, R9, R2, R5 ;  /* 0x0000000209027224 */ /* 0x000fc600078e0205 */
[----:B------:R-:W-:-:S05]  /*1530*/  @!P1 SEL R3, R7, R8, !P0 ;  /* 0x0000000807039207 */ /* 0x000fca0004000000 */
[--C-:B------:R-:W-:Y:S02]  /*1540*/  @!P1 IMAD.IADD R6, R6, 0x1, -R3.reuse ;  /* 0x0000000106069824 */ /* 0x100fe400078e0a03 */
[----:B------:R-:W-:Y:S01]  /*1550*/  @!P1 IMAD R3, R2, R11, R3 ;  /* 0x0000000b02039224 */ /* 0x000fe200078e0203 */
[----:B------:R-:W-:Y:S01]  /*1560*/  IADD3 R2, PT, PT, -R7, RZ, RZ ;  /* 0x000000ff07027210 */ /* 0x000fe20007ffe1ff */
[----:B------:R-:W-:Y:S02]  /*1570*/  @!P1 IMAD R5, R6, R9, R7 ;  /* 0x0000000906059224 */ /* 0x000fe400078e0207 */
[----:B------:R-:W-:Y:S02]  /*1580*/  @!P1 IMAD.MOV.U32 R7, RZ, RZ, R3 ;  /* 0x000000ffff079224 */ /* 0x000fe400078e0003 */
[----:B------:R-:W-:Y:S02]  /*1590*/  IMAD R2, R10, R2, R21 ;  /* 0x000000020a027224 */ /* 0x000fe400078e0215 */
[----:B------:R-:W-:-:S02]  /*15a0*/  IMAD R20, R5, R4, R13 ;  /* 0x0000000405147224 */ /* 0x000fc400078e020d */
[----:B------:R-:W-:Y:S02]  /*15b0*/  IMAD R21, R7, R10, R2 ;  /* 0x0000000a07157224 */ /* 0x000fe400078e0202 */
.L_x_16:
[----:B------:R-:W1:Y:S01]  /*15c0*/  LDCU UR4, c[0x0][0xb30] ;  /* 0x00016600ff0477ac */ /* 0x000e620008000800 */
[----:B------:R-:W2:Y:S08]  /*15d0*/  S2UR UR37, SR_CgaCtaId ;  /* 0x00000000002579c3 */ /* 0x000eb00000008800 */
[----:B------:R-:W3:Y:S01]  /*15e0*/  LDC R40, c[0x0][0xb24] ;  /* 0x0002c900ff287b82 */ /* 0x000ee20000000800 */
[----:B-1----:R-:W-:-:S09]  /*15f0*/  UISETP.NE.AND UP1, UPT, UR4, 0x1, UPT ;  /* 0x000000010400788c */ /* 0x002fd2000bf25270 */
[----:B--2---:R-:W-:Y:S05]  /*1600*/  BRA.U UP1, `(.L_x_17) ;  /* 0x0000000101407547 */ /* 0x004fea000b800000 */
[----:B------:R-:W1:Y:S08]  /*1610*/  LDC.64 R4, c[0x0][0xb10] ;  /* 0x0002c400ff047b82 */ /* 0x000e700000000a00 */
[----:B------:R-:W2:Y:S08]  /*1620*/  LDC.64 R2, c[0x0][0xb18] ;  /* 0x0002c600ff027b82 */ /* 0x000eb00000000a00 */
[----:B------:R-:W4:Y:S08]  /*1630*/  LDC R6, c[0x0][0xb20] ;  /* 0x0002c800ff067b82 */ /* 0x000f300000000800 */
[----:B------:R-:W3:Y:S01]  /*1640*/  LDC R8, c[0x0][0xb0c] ;  /* 0x0002c300ff087b82 */ /* 0x000ee20000000800 */
[----:B-1----:R-:W-:-:S05]  /*1650*/  IMAD.HI.U32 R4, R21, R4, RZ ;  /* 0x0000000415047227 */ /* 0x002fca00078e00ff */
[----:B------:R-:W-:Y:S01]  /*1660*/  SHF.R.U32.HI R4, RZ, R5, R4 ;  /* 0x00000005ff047219 */ /* 0x000fe20000011604 */
[----:B--2---:R-:W-:Y:S01]  /*1670*/  IMAD.HI.U32 R3, R20, R3, RZ ;  /* 0x0000000314037227 */ /* 0x004fe200078e00ff */
[----:B------:R-:W-:-:S04]  /*1680*/  ISETP.NE.AND P0, PT, R2, 0x1, PT ;  /* 0x000000010200780c */ /* 0x000fc80003f05270 */
[----:B----4-:R-:W-:-:S04]  /*1690*/  SHF.R.U32.HI R3, RZ, R6, R3 ;  /* 0x00000006ff037219 */ /* 0x010fc80000011603 */
[----:B------:R-:W-:Y:S02]  /*16a0*/  SEL R3, R20, R3, !P0 ;  /* 0x0000000314037207 */ /* 0x000fe40004000000 */
[----:B---3--:R-:W-:-:S04]  /*16b0*/  ISETP.NE.AND P1, PT, R8, 0x1, PT ;  /* 0x000000010800780c */ /* 0x008fc80003f25270 */
[----:B------:R-:W-:-:S05]  /*16c0*/  SEL R4, R21, R4, !P1 ;  /* 0x0000000415047207 */ /* 0x000fca0004800000 */
[----:B------:R-:W-:Y:S02]  /*16d0*/  IMAD.IADD R5, R3, 0x1, -R4 ;  /* 0x0000000103057824 */ /* 0x000fe400078e0a04 */
[----:B------:R-:W-:Y:S02]  /*16e0*/  IMAD.IADD R3, R4, 0x1, -R3 ;  /* 0x0000000104037824 */ /* 0x000fe400078e0a03 */
[----:B------:R-:W-:Y:S02]  /*16f0*/  IMAD R21, R5, R8, R21 ;  /* 0x0000000805157224 */ /* 0x000fe400078e0215 */
[----:B------:R-:W-:-:S07]  /*1700*/  IMAD R20, R3, R2, R20 ;  /* 0x0000000203147224 */ /* 0x000fce00078e0214 */
.L_x_17:
[----:B------:R-:W-:Y:S01]  /*1710*/  BAR.SYNC.DEFER_BLOCKING 0x0 ;  /* 0x0000000000007b1d */ /* 0x000fe20000010000 */
[----:B------:R-:W-:Y:S01]  /*1720*/  UISETP.NE.AND UP1, UPT, UR8, 0x2, UPT ;  /* 0x000000020800788c */ /* 0x000fe2000bf25270 */
[----:B------:R-:W-:Y:S02]  /*1730*/  ISETP.NE.OR P5, PT, R0, 0x2, !P5 ;  /* 0x000000020000780c */ /* 0x000fe40006fa5670 */
[----:B------:R-:W-:-:S06]  /*1740*/  LOP3.LUT R2, R108, 0x1f, RZ, 0xc0, !PT ;  /* 0x0000001f6c027812 */ /* 0x000fcc00078ec0ff */
[----:B------:R-:W-:Y:S05]  /*1750*/  BRA.U UP1, `(.L_x_18) ;  /* 0x0000002101987547 */ /* 0x000fea000b800000 */
[----:B------:R-:W1:Y:S01]  /*1760*/  LDCU UR13, c[0x0][0x38c] ;  /* 0x00007180ff0d77ac */ /* 0x000e620008000800 */
[----:B------:R-:W2:Y:S01]  /*1770*/  LDC R9, c[0x0][0x370] ;  /* 0x0000dc00ff097b82 */ /* 0x000ea20000000800 */
[----:B------:R-:W-:Y:S01]  /*1780*/  PLOP3.LUT P1, PT, PT, PT, UP2, 0x80, 0x8 ;  /* 0x000000000008781c */ /* 0x000fe20003f2f028 */
[----:B------:R-:W-:Y:S01]  /*1790*/  HFMA2 R12, -RZ, RZ, 0, 0 ;  /* 0x00000000ff0c7431 */ /* 0x000fe200000001ff */
[----:B------:R-:W-:Y:S01]  /*17a0*/  ISETP.EQ.OR P4, PT, R2, RZ, P5 ;  /* 0x000000ff0200720c */ /* 0x000fe20002f82670 */
[----:B------:R-:W-:Y:S01]  /*17b0*/  IMAD.MOV.U32 R15, RZ, RZ, 0x1 ;  /* 0x00000001ff0f7424 */ /* 0x000fe200078e00ff */
[----:B------:R-:W-:Y:S01]  /*17c0*/  PLOP3.LUT P1, PT, P1, PT, PT, 0x8, 0x80 ;  /* 0x000000000080781c */ /* 0x000fe20000f2e170 */
[----:B------:R-:W-:Y:S01]  /*17d0*/  IMAD.MOV.U32 R14, RZ, RZ, RZ ;  /* 0x000000ffff0e7224 */ /* 0x000fe200078e00ff */
[----:B------:R-:W-:Y:S01]  /*17e0*/  MOV R8, 0x1 ;  /* 0x0000000100087802 */ /* 0x000fe20000000f00 */
[----:B------:R-:W4:Y:S01]  /*17f0*/  LDC R0, c[0x0][0x374] ;  /* 0x0000dd00ff007b82 */ /* 0x000f220000000800 */
[----:B------:R-:W-:Y:S01]  /*1800*/  IMAD.MOV.U32 R10, RZ, RZ, RZ ;  /* 0x000000ffff0a7224 */ /* 0x000fe200078e00ff */
[----:B------:R-:W2:Y:S01]  /*1810*/  LDCU.64 UR22, c[0x0][0x348] ;  /* 0x00006900ff1677ac */ /* 0x000ea20008000a00 */
[----:B------:R-:W-:Y:S01]  /*1820*/  UMOV UR6, URZ ;  /* 0x000000ff00067c82 */ /* 0x000fe20008000000 */
[----:B-1----:R-:W-:-:S04]  /*1830*/  UIADD3 UR5, UPT, UPT, UR13, 0x1f, URZ ;  /* 0x0000001f0d057890 */ /* 0x002fc8000fffe0ff */
[----:B------:R-:W-:-:S04]  /*1840*/  USHF.R.S32.HI UR4, URZ, 0x1f, UR5 ;  /* 0x0000001fff047899 */ /* 0x000fc80008011405 */
[----:B------:R-:W-:-:S04]  /*1850*/  ULEA.HI UR4, UR4, UR5, URZ, 0x5 ;  /* 0x0000000504047291 */ /* 0x000fc8000f8f28ff */
[----:B------:R-:W-:Y:S02]  /*1860*/  USHF.R.S32.HI UR15, URZ, 0x5, UR4 ;  /* 0x00000005ff0f7899 */ /* 0x000fe40008011404 */
[----:B------:R-:W-:Y:S02]  /*1870*/  UIADD3 UR4, UPT, UPT, UR13, -0x1, URZ ;  /* 0xffffffff0d047890 */ /* 0x000fe4000fffe0ff */
[----:B------:R-:W-:Y:S02]  /*1880*/  UISETP.LT.U32.AND UP0, UPT, UR15, 0x22, UPT ;  /* 0x000000220f00788c */ /* 0x000fe4000bf01070 */
[----:B------:R-:W-:Y:S02]  /*1890*/  UISETP.GE.U32.AND UP1, UPT, UR4, -0x3f, UPT ;  /* 0xffffffc10400788c */ /* 0x000fe4000bf26070 */
[----:B------:R-:W-:Y:S02]  /*18a0*/  USEL UR14, UR15, 0x22, UP0 ;  /* 0x000000220f0e7887 */ /* 0x000fe40008000000 */
[----:B------:R-:W-:-:S02]  /*18b0*/  UIADD3 UR13, UPT, UPT, UR13, 0x3e, URZ ;  /* 0x0000003e0d0d7890 */ /* 0x000fc4000fffe0ff */
[----:B------:R-:W-:Y:S02]  /*18c0*/  UIADD3 UR5, UPT, UPT, UR14, -0x1, URZ ;  /* 0xffffffff0e057890 */ /* 0x000fe4000fffe0ff */
[----:B------:R-:W-:-:S03]  /*18d0*/  UIADD3 UR7, UPT, UPT, UR15, -UR14, URZ ;  /* 0x8000000e0f077290 */ /* 0x000fc6000fffe0ff */
[----:B------:R-:W-:-:S04]  /*18e0*/  @UP1 UIADD3 UR5, UPT, UPT, UR14, URZ, URZ ;  /* 0x000000ff0e051290 */ /* 0x000fc8000fffe0ff */
[----:B--2---:R-:W-:-:S12]  /*18f0*/  UIADD3 UR5, UPT, UPT, UR5, 0x1, URZ ;  /* 0x0000000105057890 */ /* 0x004fd8000fffe0ff */
.L_x_36:
[----:B------:R-:W-:Y:S01]  /*1900*/  UISETP.NE.AND UP0, UPT, UR37, URZ, UPT ;  /* 0x000000ff2500728c */ /* 0x000fe2000bf05270 */
[----:B------:R-:W1:Y:S08]  /*1910*/  S2UR UR37, SR_CgaCtaId ;  /* 0x00000000002579c3 */ /* 0x000e700000008800 */
[----:B------:R-:W-:Y:S05]  /*1920*/  BRA.U UP0, `(.L_x_19) ;  /* 0x0000000100347547 */ /* 0x000fea000b800000 */
[----:B------:R-:W2:Y:S01]  /*1930*/  S2R R2, SR_CgaCtaId ;  /* 0x0000000000027919 */ /* 0x000ea20000008800 */
[----:B------:R-:W-:-:S04]  /*1940*/  MOV R3, 0x400 ;  /* 0x0000040000037802 */ /* 0x000fc80000000f00 */
[----:B--2---:R-:W-:Y:S02]  /*1950*/  LEA R3, R2, R3, 0x18 ;  /* 0x0000000302037211 */ /* 0x004fe400078ec0ff */
[----:B------:R-:W-:-:S03]  /*1960*/  SHF.L.U32 R2, R8, 0x1f, RZ ;  /* 0x0000001f08027819 */ /* 0x000fc600000006ff */
[----:B------:R-:W-:-:S04]  /*1970*/  IMAD R3, R10, 0x8, R3 ;  /* 0x000000080a037824 */ /* 0x000fc800078e0203 */
[----:B------:R-:W2:Y:S02]  /*1980*/  SYNCS.PHASECHK.TRANS64.TRYWAIT P0, [R3+URZ+0x2c0], R2 ;  /* 0x0002c002030075a7 */ /* 0x000ea400080011ff */
[----:B--2---:R-:W-:Y:S05]  /*1990*/  @!P0 BRA `(.L_x_20) ;  /* 0x0000006800e08947 */ /* 0x004fea0003800000 */
.L_x_136:
[----:B------:R-:W-:Y:S01]  /*19a0*/  VIADD R10, R10, 0x1 ;  /* 0x000000010a0a7836 */ /* 0x000fe20000000000 */
[----:B------:R2:W-:Y:S04]  /*19b0*/  SYNCS.ARRIVE.TRANS64.A1T0 RZ, [R3+URZ+0x2b0], RZ ;  /* 0x0002b0ff03ff79a7 */ /* 0x0005e800081000ff */
[----:B------:R-:W-:-:S04]  /*19c0*/  ISETP.NE.AND P0, PT, R10, 0x2, PT ;  /* 0x000000020a00780c */ /* 0x000fc80003f05270 */
[----:B------:R-:W-:Y:S02]  /*19d0*/  SEL R10, R10, RZ, P0 ;  /* 0x000000ff0a0a7207 */ /* 0x000fe40000000000 */
[----:B--2---:R-:W-:-:S04]  /*19e0*/  SEL R3, RZ, 0x1, P0 ;  /* 0x00000001ff037807 */ /* 0x004fc80000000000 */
[----:B------:R-:W-:-:S07]  /*19f0*/  LOP3.LUT R8, R8, R3, RZ, 0x3c, !PT ;  /* 0x0000000308087212 */ /* 0x000fce00078e3cff */
.L_x_19:
[----:B------:R-:W-:Y:S01]  /*1a00*/  UMOV UR4, 0x400 ;  /* 0x0000040000047882 */ /* 0x000fe20000000000 */
[----:B------:R-:W-:Y:S01]  /*1a10*/  SHF.L.U32 R2, R15, 0x1f, RZ ;  /* 0x0000001f0f027819 */ /* 0x000fe200000006ff */
[----:B-1----:R-:W-:Y:S01]  /*1a20*/  ULEA UR4, UR37, UR4, 0x18 ;  /* 0x0000000425047291 */ /* 0x002fe2000f8ec0ff */
[----:B------:R-:W-:Y:S01]  /*1a30*/  R2UR UR35, R21 ;  /* 0x00000000152372ca */ /* 0x000fe200000e0000 */
[----:B------:R-:W-:Y:S01]  /*1a40*/  UISETP.GE.U32.AND UP0, UPT, UR13, 0x3f, UPT ;  /* 0x0000003f0d00788c */ /* 0x000fe2000bf06070 */
[----:B------:R-:W-:Y:S01]  /*1a50*/  R2UR UR11, R20 ;  /* 0x00000000140b72ca */ /* 0x000fe200000e0000 */
[----:B------:R-:W-:Y:S01]  /*1a60*/  ULEA UR8, UR6, UR4, 0x3 ;  /* 0x0000000406087291 */ /* 0x000fe2000f8e18ff */
[----:B------:R-:W-:-:S08]  /*1a70*/  UMOV UR24, URZ ;  /* 0x000000ff00187c82 */ /* 0x000fd00008000000 */
[----:B------:R1:W2:Y:S01]  /*1a80*/  SYNCS.PHASECHK.TRANS64.TRYWAIT P0, [UR8+0x110], R2 ;  /* 0x00011002ff0075a7 */ /* 0x0002a20008001108 */
[----:B------:R-:W-:Y:S02]  /*1a90*/  USHF.L.U32 UR35, UR35, 0x6, URZ ;  /* 0x0000000623237899 */ /* 0x000fe400080006ff */
[----:B------:R-:W-:Y:S01]  /*1aa0*/  USHF.L.U32 UR11, UR11, 0x7, URZ ;  /* 0x000000070b0b7899 */ /* 0x000fe200080006ff */
[----:B------:R-:W-:Y:S11]  /*1ab0*/  BRA.U !UP0, `(.L_x_21) ;  /* 0x0000000108a87547 */ /* 0x000ff6000b800000 */
[----:B------:R-:W-:Y:S01]  /*1ac0*/  UMOV UR16, URZ ;  /* 0x000000ff00107c82 */ /* 0x000fe20008000000 */
[----:B------:R-:W-:-:S05]  /*1ad0*/  UMOV UR17, UR6 ;  /* 0x0000000600117c82 */ /* 0x000fca0008000000 */
.L_x_26:
[----:B-1----:R-:W-:Y:S01]  /*1ae0*/  ULEA UR33, UR17, UR4, 0x3 ;  /* 0x0000000411217291 */ /* 0x002fe2000f8e18ff */
[----:B--2---:R-:W-:Y:S01]  /*1af0*/  @!P5 MOV R3, 0x1800 ;  /* 0x000018000003d802 */ /* 0x004fe20000000f00 */
[----:B--2---:R-:W-:Y:S10]  /*1b00*/  @P0 BRA `(.L_x_22) ;  /* 0x00000000000c0947 */ /* 0x004ff40003800000 */
[----:B------:R-:W-:-:S04]  /*1b10*/  SHF.L.U32 R5, R15, 0x1f, RZ ;  /* 0x0000001f0f057819 */ /* 0x000fc800000006ff */
[----:B------:R-:W2:Y:S02]  /*1b20*/  SYNCS.PHASECHK.TRANS64.TRYWAIT P0, [UR33+0x110], R5 ;  /* 0x00011005ff0075a7 */ /* 0x000ea40008001121 */
[----:B--2---:R-:W-:Y:S05]  /*1b30*/  @!P0 BRA `(.L_x_23) ;  /* 0x00000068008c8947 */ /* 0x004fea0003800000 */
.L_x_22:
[----:B------:R2:W-:Y:S01]  /*1b40*/  @!P5 SYNCS.ARRIVE.TRANS64 RZ, [UR33], R3 ;  /* 0x00000003ffffd9a7 */ /* 0x0005e20008000021 */
[----:B------:R-:W-:Y:S04]  /*1b50*/  BSSY.RECONVERGENT B0, `(.L_x_24) ;  /* 0x0000003000007945 */ /* 0x000fe80003800200 */
[----:B------:R-:W-:Y:S05]  /*1b60*/  @P4 BRA `(.L_x_25) ;  /* 0x0000000000044947 */ /* 0x000fea0003800000 */
[----:B------:R-:W-:Y:S05]  /*1b70*/  BPT.TRAP 0x1 ;  /* 0x000000040000795c */ /* 0x000fea0000300000 */
.L_x_25:
[----:B------:R-:W-:Y:S05]  /*1b80*/  BSYNC.RECONVERGENT B0 ;  /* 0x0000000000007941 */ /* 0x000fea0003800200 */
.L_x_24:
[----:B------:R-:W-:Y:S02]  /*1b90*/  UIADD3 UR6, UPT, UPT, UR17, 0x1, URZ ;  /* 0x0000000111067890 */ /* 0x000fe4000fffe0ff */
[----:B------:R-:W-:Y:S02]  /*1ba0*/  ULEA UR32, UR17, UR4, 0xb ;  /* 0x0000000411207291 */ /* 0x000fe4000f8e58ff */
[----:B------:R-:W-:Y:S02]  /*1bb0*/  UISETP.NE.AND UP0, UPT, UR6, 0x22, UPT ;  /* 0x000000220600788c */ /* 0x000fe4000bf05270 */
[----:B------:R-:W-:Y:S02]  /*1bc0*/  UIADD3 UR26, UP1, UPT, UR22, 0x80, URZ ;  /* 0x00000080161a7890 */ /* 0x000fe4000ff3e0ff */
[----:B------:R-:W-:Y:S02]  /*1bd0*/  USEL UR9, URZ, 0x1, UP0 ;  /* 0x00000001ff097887 */ /* 0x000fe40008000000 */
[----:B------:R-:W-:-:S02]  /*1be0*/  USEL UR6, UR6, URZ, UP0 ;  /* 0x000000ff06067287 */ /* 0x000fc40008000000 */
[----:B------:R-:W-:Y:S02]  /*1bf0*/  UIADD3 UR20, UP0, UPT, UR22, 0x180, URZ ;  /* 0x0000018016147890 */ /* 0x000fe4000ff1e0ff */
[----:B------:R-:W-:Y:S01]  /*1c00*/  ULEA UR8, UR6, UR4, 0x3 ;  /* 0x0000000406087291 */ /* 0x000fe2000f8e18ff */
[----:B------:R-:W-:Y:S01]  /*1c10*/  LOP3.LUT R15, R15, UR9, RZ, 0x3c, !PT ;  /* 0x000000090f0f7c12 */ /* 0x000fe2000f8e3cff */
[----:B------:R-:W-:Y:S02]  /*1c20*/  USHF.L.U32 UR34, UR16, 0x5, URZ ;  /* 0x0000000510227899 */ /* 0x000fe400080006ff */
[----:B------:R-:W-:Y:S01]  /*1c30*/  UIADD3.X UR27, UPT, UPT, URZ, UR23, URZ, UP1, !UPT ;  /* 0x00000017ff1b7290 */ /* 0x000fe20008ffe4ff */
[----:B-1----:R-:W-:Y:S01]  /*1c40*/  SHF.L.U32 R2, R15, 0x1f, RZ ;  /* 0x0000001f0f027819 */ /* 0x002fe200000006ff */
[----:B------:R-:W-:Y:S02]  /*1c50*/  UIADD3 UR32, UPT, UPT, UR32, 0x4600, URZ ;  /* 0x0000460020207890 */ /* 0x000fe4000fffe0ff */
[----:B------:R-:W-:Y:S01]  /*1c60*/  UIADD3.X UR21, UPT, UPT, URZ, UR23, URZ, UP0, !UPT ;  /* 0x00000017ff157290 */ /* 0x000fe200087fe4ff */
[----:B------:R1:W1:Y:S01]  /*1c70*/  SYNCS.PHASECHK.TRANS64.TRYWAIT P0, [UR8+0x110], R2 ;  /* 0x00011002ff0075a7 */ /* 0x0002620008001108 */
[----:B------:R-:W-:Y:S01]  /*1c80*/  ULEA UR8, UR17, UR4, 0xc ;  /* 0x0000000411087291 */ /* 0x000fe2000f8e60ff */
[----:B------:R-:W-:Y:S01]  /*1c90*/  UMOV UR18, 0x0 ;  /* 0x0000000000127882 */ /* 0x000fe20000000000 */
[----:B------:R-:W-:-:S02]  /*1ca0*/  UMOV UR19, 0x10000000 ;  /* 0x1000000000137882 */ /* 0x000fc40000000000 */
[----:B------:R-:W-:Y:S01]  /*1cb0*/  UIADD3 UR8, UPT, UPT, UR8, 0x15600, URZ ;  /* 0x0001560008087890 */ /* 0x000fe2000fffe0ff */
[----:B------:R1:W-:Y:S01]  /*1cc0*/  UTMALDG.3D [UR32], [UR26], desc[UR18] ;  /* 0x000012201a0075b4 */ /* 0x0003e20008011000 */
[----:B------:R-:W-:Y:S01]  /*1cd0*/  UMOV UR12, UR36 ;  /* 0x00000024000c7c82 */ /* 0x000fe20008000000 */
[----:B------:R-:W-:Y:S01]  /*1ce0*/  UMOV UR9, UR33 ;  /* 0x0000002100097c82 */ /* 0x000fe20008000000 */
[----:B------:R-:W-:Y:S01]  /*1cf0*/  UMOV UR10, UR34 ;  /* 0x00000022000a7c82 */ /* 0x000fe20008000000 */
[----:B------:R-:W-:Y:S01]  /*1d00*/  UIADD3 UR16, UPT, UPT, UR16, 0x1, URZ ;  /* 0x0000000110107890 */ /* 0x000fe2000fffe0ff */
[----:B------:R-:W-:Y:S01]  /*1d10*/  UMOV UR24, UR5 ;  /* 0x0000000500187c82 */ /* 0x000fe20008000000 */
[----:B------:R-:W-:Y:S02]  /*1d20*/  UMOV UR17, UR6 ;  /* 0x0000000600117c82 */ /* 0x000fe40008000000 */
[----:B------:R1:W-:Y:S01]  /*1d30*/  UTMALDG.3D [UR8], [UR20], desc[UR18] ;  /* 0x00001208140075b4 */ /* 0x0003e20008011000 */
[----:B------:R-:W-:-:S09]  /*1d40*/  UISETP.NE.AND UP0, UPT, UR16, UR5, UPT ;  /* 0x000000051000728c */ /* 0x000fd2000bf05270 */
[----:B------:R-:W-:Y:S05]  /*1d50*/  BRA.U UP0, `(.L_x_26) ;  /* 0xfffffffd00607547 */ /* 0x000fea000b83ffff */
.L_x_21:
[----:B-1----:R-:W-:Y:S01]  /*1d60*/  ULEA UR8, UR6, UR4, 0x3 ;  /* 0x0000000406087291 */ /* 0x002fe2000f8e18ff */
[----:B------:R-:W-:Y:S01]  /*1d70*/  SHF.L.U32 R2, R15, 0x1f, RZ ;  /* 0x0000001f0f027819 */ /* 0x000fe200000006ff */
[----:B------:R-:W-:Y:S01]  /*1d80*/  @!P1 SYNCS.ARRIVE.TRANS64.A1T0 RZ, [UR4+0x248], RZ ;  /* 0x000248ffffff99a7 */ /* 0x000fe20008100004 */
[----:B------:R-:W-:-:S06]  /*1d90*/  UISETP.GT.AND UP0, UPT, UR15, UR14, UPT ;  /* 0x0000000e0f00728c */ /* 0x000fcc000bf04270 */
[----:B--2---:R1:W2:Y:S03]  /*1da0*/  SYNCS.PHASECHK.TRANS64.TRYWAIT P0, [UR8+0x110], R2 ;  /* 0x00011002ff0075a7 */ /* 0x0042a60008001108 */
[----:B------:R-:W-:Y:S05]  /*1db0*/  BRA.U !UP0, `(.L_x_27) ;  /* 0x0000000108ac7547 */ /* 0x000fea000b800000 */
[----:B------:R-:W-:Y:S01]  /*1dc0*/  UIADD3 UR21, UPT, UPT, UR7, UR24, URZ ;  /* 0x0000001807157290 */ /* 0x000fe2000fffe0ff */
[----:B------:R-:W-:-:S11]  /*1dd0*/  UMOV UR25, UR6 ;  /* 0x0000000600197c82 */ /* 0x000fd60008000000 */
.L_x_32:
[----:B-1----:R-:W-:Y:S01]  /*1de0*/  ULEA UR17, UR25, UR4, 0x3 ;  /* 0x0000000419117291 */ /* 0x002fe2000f8e18ff */
[----:B--2---:R-:W-:Y:S01]  /*1df0*/  @!P5 MOV R3, 0x1800 ;  /* 0x000018000003d802 */ /* 0x004fe20000000f00 */
[----:B--2---:R-:W-:Y:S10]  /*1e00*/  @P0 BRA `(.L_x_28) ;  /* 0x00000000000c0947 */ /* 0x004ff40003800000 */
[----:B------:R-:W-:-:S04]  /*1e10*/  SHF.L.U32 R5, R15, 0x1f, RZ ;  /* 0x0000001f0f057819 */ /* 0x000fc800000006ff */
[----:B------:R-:W2:Y:S02]  /*1e20*/  SYNCS.PHASECHK.TRANS64.TRYWAIT P0, [UR17+0x110], R5 ;  /* 0x00011005ff0075a7 */ /* 0x000ea40008001111 */
[----:B--2---:R-:W-:Y:S05]  /*1e30*/  @!P0 BRA `(.L_x_29) ;  /* 0x0000006400e48947 */ /* 0x004fea0003800000 */
.L_x_28:
[----:B------:R2:W-:Y:S01]  /*1e40*/  @!P5 SYNCS.ARRIVE.TRANS64 RZ, [UR17], R3 ;  /* 0x00000003ffffd9a7 */ /* 0x0005e20008000011 */
[----:B------:R-:W-:Y:S04]  /*1e50*/  BSSY.RECONVERGENT B0, `(.L_x_30) ;  /* 0x0000003000007945 */ /* 0x000fe80003800200 */
[----:B------:R-:W-:Y:S05]  /*1e60*/  @P4 BRA `(.L_x_31) ;  /* 0x0000000000044947 */ /* 0x000fea0003800000 */
[----:B------:R-:W-:Y:S05]  /*1e70*/  BPT.TRAP 0x1 ;  /* 0x000000040000795c */ /* 0x000fea0000300000 */
.L_x_31:
[----:B------:R-:W-:Y:S05]  /*1e80*/  BSYNC.RECONVERGENT B0 ;  /* 0x0000000000007941 */ /* 0x000fea0003800200 */
.L_x_30:
        /* <DEDUP_REMOVED lines=10> */
[----:B------:R-:W-:Y:S01]  /*1f30*/  UIADD3 UR16, UPT, UPT, UR16, 0x4600, URZ ;  /* 0x0000460010107890 */ /* 0x000fe2000fffe0ff */
[----:B-1----:R-:W-:Y:S01]  /*1f40*/  SHF.L.U32 R2, R15, 0x1f, RZ ;  /* 0x0000001f0f027819 */ /* 0x002fe200000006ff */
[----:B------:R-:W-:Y:S02]  /*1f50*/  UIADD3.X UR31, UPT, UPT, URZ, UR23, URZ, UP1, !UPT ;  /* 0x00000017ff1f7290 */ /* 0x000fe40008ffe4ff */
[----:B------:R-:W-:Y:S01]  /*1f60*/  UIADD3.X UR29, UPT, UPT, URZ, UR23, URZ, UP0, !UPT ;  /* 0x00000017ff1d7290 */ /* 0x000fe200087fe4ff */
[----:B------:R1:W1:Y:S01]  /*1f70*/  SYNCS.PHASECHK.TRANS64.TRYWAIT P0, [UR8+0x110], R2 ;  /* 0x00011002ff0075a7 */ /* 0x0002620008001108 */
[----:B------:R-:W-:Y:S01]  /*1f80*/  ULEA UR8, UR25, UR4, 0xc ;  /* 0x0000000419087291 */ /* 0x000fe2000f8e60ff */
[----:B------:R-:W-:Y:S01]  /*1f90*/  UMOV UR26, 0x0 ;  /* 0x00000000001a7882 */ /* 0x000fe20000000000 */
[----:B------:R-:W-:-:S02]  /*1fa0*/  UMOV UR27, 0x10000000 ;  /* 0x10000000001b7882 */ /* 0x000fc40000000000 */
[----:B------:R-:W-:Y:S01]  /*1fb0*/  UIADD3 UR8, UPT, UPT, UR8, 0x15600, URZ ;  /* 0x0001560008087890 */ /* 0x000fe2000fffe0ff */
[----:B------:R-:W-:Y:S01]  /*1fc0*/  UMOV UR19, UR35 ;  /* 0x0000002300137c82 */ /* 0x000fe20008000000 */
[----:B------:R-:W-:Y:S01]  /*1fd0*/  UMOV UR20, UR36 ;  /* 0x0000002400147c82 */ /* 0x000fe20008000000 */
[----:B------:R-:W-:Y:S01]  /*1fe0*/  UMOV UR12, UR36 ;  /* 0x00000024000c7c82 */ /* 0x000fe20008000000 */
[----:B------:R-:W-:Y:S01]  /*1ff0*/  UMOV UR9, UR17 ;  /* 0x0000001100097c82 */ /* 0x000fe20008000000 */
[----:B------:R-:W-:Y:S01]  /*2000*/  UMOV UR10, UR18 ;  /* 0x00000012000a7c82 */ /* 0x000fe20008000000 */
[----:B------:R1:W-:Y:S01]  /*2010*/  UTMALDG.3D [UR16], [UR30], desc[UR26] ;  /* 0x00001a101e0075b4 */ /* 0x0003e20008011000 */
[----:B------:R-:W-:Y:S01]  /*2020*/  UIADD3 UR24, UPT, UPT, UR24, 0x1, URZ ;  /* 0x0000000118187890 */ /* 0x000fe2000fffe0ff */
[----:B------:R-:W-:-:S03]  /*2030*/  UMOV UR25, UR6 ;  /* 0x0000000600197c82 */ /* 0x000fc60008000000 */
[----:B------:R-:W-:Y:S01]  /*2040*/  UISETP.NE.AND UP0, UPT, UR24, UR21, UPT ;  /* 0x000000151800728c */ /* 0x000fe2000bf05270 */
[----:B------:R1:W-:Y:S08]  /*2050*/  UTMALDG.3D [UR8], [UR28], desc[UR26] ;  /* 0x00001a081c0075b4 */ /* 0x0003f00008011000 */
[----:B------:R-:W-:Y:S05]  /*2060*/  BRA.U UP0, `(.L_x_32) ;  /* 0xfffffffd005c7547 */ /* 0x000fea000b83ffff */
.L_x_27:
[----:B-1----:R-:W-:Y:S01]  /*2070*/  LEA R2, R14, UR4, 0x3 ;  /* 0x000000040e027c11 */ /* 0x002fe2000f8e18ff */
[----:B------:R-:W-:Y:S01]  /*2080*/  NOP ;  /* 0x0000000000007918 */ /* 0x000fe20000000000 */
[----:B--2---:R-:W-:Y:S02]  /*2090*/  SHF.L.U32 R3, R12, 0x1f, RZ ;  /* 0x0000001f0c037819 */ /* 0x004fe400000006ff */
[----:B------:R-:W-:Y:S02]  /*20a0*/  LEA R4, R14, UR4, 0x4 ;  /* 0x000000040e047c11 */ /* 0x000fe4000f8e20ff */
[----:B------:R-:W1:Y:S02]  /*20b0*/  SYNCS.PHASECHK.TRANS64.TRYWAIT P0, [R2+URZ+0x250], R3 ;  /* 0x00025003020075a7 */ /* 0x000e6400080011ff */
[----:B-1----:R-:W-:Y:S05]  /*20c0*/  @!P0 BRA `(.L_x_33) ;  /* 0x0000006400588947 */ /* 0x002fea0003800000 */
.L_x_139:
[----:B------:R-:W2:Y:S01]  /*20d0*/  LDS.128 R4, [R4+0x2e0] ;  /* 0x0002e00004047984 */ /* 0x000ea20000000c00 */
[----:B---3--:R-:W-:Y:S01]  /*20e0*/  ISETP.GE.AND P0, PT, R40, 0x1, PT ;  /* 0x000000012800780c */ /* 0x008fe20003f06270 */
[----:B-1----:R-:W-:Y:S01]  /*20f0*/  VIADD R2, R2, 0x260 ;  /* 0x0000026002027836 */ /* 0x002fe20000000000 */
[----:B------:R-:W-:Y:S01]  /*2100*/  @!PT LDS RZ, [RZ] ;  /* 0x00000000fffff984 */ /* 0x000fe20000000800 */
[----:B------:R-:W-:Y:S01]  /*2110*/  @!PT LDS RZ, [RZ] ;  /* 0x00000000fffff984 */ /* 0x000fe20000000800 */
[----:B------:R-:W-:Y:S01]  /*2120*/  @!PT LDS RZ, [RZ] ;  /* 0x00000000fffff984 */ /* 0x000fe20000000800 */
[----:B------:R-:W-:Y:S01]  /*2130*/  @!PT LDS RZ, [RZ] ;  /* 0x00000000fffff984 */ /* 0x000fe20000000800 */
[----:B------:R1:W-:Y:S06]  /*2140*/  MEMBAR.ALL.CTA ;  /* 0x0000000000007992 */ /* 0x0003ec0000008000 */
[----:B-1----:R-:W1:Y:S01]  /*2150*/  FENCE.VIEW.ASYNC.S ;  /* 0x00000000000073c6 */ /* 0x002e620000000000 */
[----:B------:R-:W-:-:S04]  /*2160*/  PRMT R2, RZ, 0x654, R2 ;  /* 0x00000654ff027816 */ /* 0x000fc80000000002 */
[----:B-1----:R1:W-:Y:S01]  /*2170*/  SYNCS.ARRIVE.TRANS64.RED.A1T0 RZ, [R2+URZ], RZ ;  /* 0x000000ff02ff79a7 */ /* 0x0023e200081004ff */
[----:B--2---:R-:W-:-:S13]  /*2180*/  LOP3.LUT P2, RZ, R6, 0x1, RZ, 0xc0, !PT ;  /* 0x0000000106ff7812 */ /* 0x004fda000784c0ff */
[----:B------:R-:W-:Y:S01]  /*2190*/  @P2 SHF.R.U32.HI R3, RZ, 0x10, R5 ;  /* 0x00000010ff032819 */ /* 0x000fe20000011605 */
[----:B------:R-:W-:Y:S01]  /*21a0*/  VOTEU.ANY UP0, P2 ;  /* 0x0000000000ff7886 */ /* 0x000fe20001000100 */
[----:B------:R-:W-:Y:S02]  /*21b0*/  @P2 MOV R13, R4 ;  /* 0x00000004000d2202 */ /* 0x000fe40000000f00 */
[----:B------:R-:W-:Y:S02]  /*21c0*/  @P2 R2UR.BROADCAST UR8, R3 ;  /* 0x00000000030822ca */ /* 0x000fe400008e0000 */
[----:B------:R-:W-:-:S11]  /*21d0*/  @P2 LOP3.LUT R11, R5, 0xffff, RZ, 0xc0, !PT ;  /* 0x0000ffff050b2812 */ /* 0x000fd600078ec0ff */
[----:B------:R-:W-:Y:S01]  /*21e0*/  @UP0 UMOV UR36, UR8 ;  /* 0x0000000800240c82 */ /* 0x000fe20008000000 */
[----:B-1----:R-:W-:Y:S05]  /*21f0*/  @!P0 BRA `(.L_x_34) ;  /* 0x0000000000b88947 */ /* 0x002fea0003800000 */
[----:B------:R-:W4:Y:S01]  /*2200*/  LDC.64 R4, c[0x0][0xb18] ;  /* 0x0002c600ff047b82 */ /* 0x000f220000000a00 */
[----:B------:R-:W-:-:S07]  /*2210*/  ISETP.NE.AND P3, PT, R40, 0x1, PT ;  /* 0x000000012800780c */ /* 0x000fce0003f65270 */
[----:B------:R-:W1:Y:S08]  /*2220*/  LDC.64 R6, c[0x0][0xb10] ;  /* 0x0002c400ff067b82 */ /* 0x000e700000000a00 */
[----:B------:R-:W2:Y:S08]  /*2230*/  LDC R16, c[0x0][0xb20] ;  /* 0x0002c800ff107b82 */ /* 0x000eb00000000800 */
[----:B------:R-:W3:Y:S01]  /*2240*/  LDC R18, c[0x0][0xb0c] ;  /* 0x0002c300ff127b82 */ /* 0x000ee20000000800 */
[----:B----4-:R-:W-:Y:S01]  /*2250*/  IMAD.HI.U32 R17, R0, R5, RZ ;  /* 0x0000000500117227 */ /* 0x010fe200078e00ff */
[----:B------:R-:W-:-:S03]  /*2260*/  ISETP.NE.AND P0, PT, R4, 0x1, PT ;  /* 0x000000010400780c */ /* 0x000fc60003f05270 */
[----:B------:R-:W-:-:S03]  /*2270*/  IMAD.HI.U32 R5, R11, R5, RZ ;  /* 0x000000050b057227 */ /* 0x000fc600078e00ff */
[----:B------:R-:W4:Y:S01]  /*2280*/  LDC.64 R2, c[0x0][0xb28] ;  /* 0x0002ca00ff027b82 */ /* 0x000f220000000a00 */
[----:B-1----:R-:W-:-:S04]  /*2290*/  IMAD.HI.U32 R20, R9, R6, RZ ;  /* 0x0000000609147227 */ /* 0x002fc800078e00ff */
[----:B------:R-:W-:Y:S01]  /*22a0*/  IMAD.HI.U32 R22, R13, R6, RZ ;  /* 0x000000060d167227 */ /* 0x000fe200078e00ff */
[----:B------:R-:W-:Y:S02]  /*22b0*/  SHF.R.U32.HI R20, RZ, R7, R20 ;  /* 0x00000007ff147219 */ /* 0x000fe40000011614 */
[-C--:B--2---:R-:W-:Y:S02]  /*22c0*/  SHF.R.U32.HI R17, RZ, R16.reuse, R17 ;  /* 0x00000010ff117219 */ /* 0x084fe40000011611 */
[----:B------:R-:W-:Y:S02]  /*22d0*/  SHF.R.U32.HI R16, RZ, R16, R5 ;  /* 0x00000010ff107219 */ /* 0x000fe40000011605 */
[----:B------:R-:W-:Y:S02]  /*22e0*/  SEL R17, R0, R17, !P0 ;  /* 0x0000001100117207 */ /* 0x000fe40004000000 */
[----:B------:R-:W-:Y:S02]  /*22f0*/  SHF.R.U32.HI R22, RZ, R7, R22 ;  /* 0x00000007ff167219 */ /* 0x000fe40000011616 */
[----:B---3--:R-:W-:-:S02]  /*2300*/  ISETP.NE.AND P1, PT, R18, 0x1, PT ;  /* 0x000000011200780c */ /* 0x008fc40003f25270 */
[----:B------:R-:W-:Y:S02]  /*2310*/  SEL R5, R11, R16, !P0 ;  /* 0x000000100b057207 */ /* 0x000fe40004000000 */
[----:B------:R-:W-:Y:S02]  /*2320*/  SEL R19, R9, R20, !P1 ;  /* 0x0000001409137207 */ /* 0x000fe40004800000 */
[----:B------:R-:W-:Y:S01]  /*2330*/  SEL R7, R13, R22, !P1 ;  /* 0x000000160d077207 */ /* 0x000fe20004800000 */
[----:B----4-:R-:W-:-:S04]  /*2340*/  IMAD.HI.U32 R20, R17, R2, RZ ;  /* 0x0000000211147227 */ /* 0x010fc800078e00ff */
[----:B------:R-:W-:Y:S01]  /*2350*/  IMAD.HI.U32 R6, R19, R2, RZ ;  /* 0x0000000213067227 */ /* 0x000fe200078e00ff */
[----:B------:R-:W-:-:S04]  /*2360*/  @P3 SHF.R.U32.HI R17, RZ, R3, R20 ;  /* 0x00000003ff113219 */ /* 0x000fc80000011614 */
        /* <DEDUP_REMOVED lines=8> */
[----:B------:R-:W-:-:S04]  /*23f0*/  @!P0 IMAD.HI.U32 R16, R7, R2, RZ ;  /* 0x0000000207108227 */ /* 0x000fc800078e00ff */
[----:B------:R-:W-:Y:S01]  /*2400*/  IMAD.MOV R2, RZ, RZ, -R6 ;  /* 0x000000ffff027224 */ /* 0x000fe200078e0a06 */
[----:B------:R-:W-:-:S03]  /*2410*/  @!P0 SHF.R.U32.HI R16, RZ, R3, R16 ;  /* 0x00000003ff108219 */ /* 0x000fc60000011610 */
[----:B------:R-:W-:Y:S01]  /*2420*/  IMAD R2, R40, R2, R5 ;  /* 0x0000000228027224 */ /* 0x000fe200078e0205 */
[----:B------:R-:W-:Y:S02]  /*2430*/  @!P0 SEL R3, R7, R16, !P3 ;  /* 0x0000001007038207 */ /* 0x000fe40005800000 */
[----:B------:R-:W-:-:S03]  /*2440*/  IADD3 R16, PT, PT, -R5, RZ, RZ ;  /* 0x000000ff05107210 */ /* 0x000fc60007ffe1ff */
[--C-:B------:R-:W-:Y:S02]  /*2450*/  @!P0 IMAD.IADD R6, R6, 0x1, -R3.reuse ;  /* 0x0000000106068824 */ /* 0x100fe400078e0a03 */
[----:B------:R-:W-:Y:S01]  /*2460*/  @!P0 IMAD R3, R2, R19, R3 ;  /* 0x0000001302038224 */ /* 0x000fe200078e0203 */
[----:B------:R-:W-:Y:S01]  /*2470*/  IADD3 R2, PT, PT, -R7, RZ, RZ ;  /* 0x000000ff07027210 */ /* 0x000fe20007ffe1ff */
[----:B------:R-:W-:Y:S02]  /*2480*/  @!P0 IMAD R5, R40, R6, R7 ;  /* 0x0000000628058224 */ /* 0x000fe400078e0207 */
[----:B------:R-:W-:Y:S02]  /*2490*/  IMAD R11, R4, R16, R11 ;  /* 0x00000010040b7224 */ /* 0x000fe400078e020b */
[----:B------:R-:W-:Y:S02]  /*24a0*/  @!P0 IMAD.MOV.U32 R7, RZ, RZ, R3 ;  /* 0x000000ffff078224 */ /* 0x000fe400078e0003 */
[----:B------:R-:W-:-:S02]  /*24b0*/  IMAD R2, R18, R2, R13 ;  /* 0x0000000212027224 */ /* 0x000fc400078e020d */
[----:B------:R-:W-:Y:S02]  /*24c0*/  IMAD R11, R5, R4, R11 ;  /* 0x00000004050b7224 */ /* 0x000fe400078e020b */
[----:B------:R-:W-:Y:S02]  /*24d0*/  IMAD R13, R7, R18, R2 ;  /* 0x00000012070d7224 */ /* 0x000fe400078e0202 */
.L_x_34:
[----:B------:R-:W1:Y:S02]  /*24e0*/  LDCU UR8, c[0x0][0xb30] ;  /* 0x00016600ff0877ac */ /* 0x000e640008000800 */
[----:B-1----:R-:W-:-:S09]  /*24f0*/  UISETP.NE.AND UP0, UPT, UR8, 0x1, UPT ;  /* 0x000000010800788c */ /* 0x002fd2000bf05270 */
[----:B------:R-:W-:Y:S05]  /*2500*/  BRA.U UP0, `(.L_x_35) ;  /* 0x0000000100407547 */ /* 0x000fea000b800000 */
[----:B------:R-:W1:Y:S08]  /*2510*/  LDC.64 R4, c[0x0][0xb10] ;  /* 0x0002c400ff047b82 */ /* 0x000e700000000a00 */
[----:B------:R-:W2:Y:S08]  /*2520*/  LDC.64 R2, c[0x0][0xb18] ;  /* 0x0002c600ff027b82 */ /* 0x000eb00000000a00 */
[----:B------:R-:W3:Y:S08]  /*2530*/  LDC R6, c[0x0][0xb20] ;  /* 0x0002c800ff067b82 */ /* 0x000ef00000000800 */
[----:B------:R-:W4:Y:S01]  /*2540*/  LDC R16, c[0x0][0xb0c] ;  /* 0x0002c300ff107b82 */ /* 0x000f220000000800 */
[----:B-1----:R-:W-:-:S05]  /*2550*/  IMAD.HI.U32 R4, R13, R4, RZ ;  /* 0x000000040d047227 */ /* 0x002fca00078e00ff */
[----:B------:R-:W-:Y:S01]  /*2560*/  SHF.R.U32.HI R4, RZ, R5, R4 ;  /* 0x00000005ff047219 */ /* 0x000fe20000011604 */
[----:B--2---:R-:W-:Y:S01]  /*2570*/  IMAD.HI.U32 R3, R11, R3, RZ ;  /* 0x000000030b037227 */ /* 0x004fe200078e00ff */
[----:B------:R-:W-:-:S04]  /*2580*/  ISETP.NE.AND P0, PT, R2, 0x1, PT ;  /* 0x000000010200780c */ /* 0x000fc80003f05270 */
[----:B---3--:R-:W-:-:S04]  /*2590*/  SHF.R.U32.HI R6, RZ, R6, R3 ;  /* 0x00000006ff067219 */ /* 0x008fc80000011603 */
[----:B------:R-:W-:Y:S02]  /*25a0*/  SEL R3, R11, R6, !P0 ;  /* 0x000000060b037207 */ /* 0x000fe40004000000 */
[----:B----4-:R-:W-:-:S04]  /*25b0*/  ISETP.NE.AND P1, PT, R16, 0x1, PT ;  /* 0x000000011000780c */ /* 0x010fc80003f25270 */
[----:B------:R-:W-:-:S05]  /*25c0*/  SEL R4, R13, R4, !P1 ;  /* 0x000000040d047207 */ /* 0x000fca0004800000 */
[----:B------:R-:W-:Y:S02]  /*25d0*/  IMAD.IADD R5, R3, 0x1, -R4 ;  /* 0x0000000103057824 */ /* 0x000fe400078e0a04 */
[----:B------:R-:W-:Y:S02]  /*25e0*/  IMAD.IADD R3, R4, 0x1, -R3 ;  /* 0x0000000104037824 */ /* 0x000fe400078e0a03 */
[----:B------:R-:W-:Y:S02]  /*25f0*/  IMAD R13, R5, R16, R13 ;  /* 0x00000010050d7224 */ /* 0x000fe400078e020d */
[----:B------:R-:W-:-:S07]  /*2600*/  IMAD R11, R3, R2, R11 ;  /* 0x00000002030b7224 */ /* 0x000fce00078e020b */
.L_x_35:
[----:B------:R-:W-:Y:S01]  /*2610*/  VIADD R14, R14, 0x1 ;  /* 0x000000010e0e7836 */ /* 0x000fe20000000000 */
[----:B------:R-:W-:Y:S01]  /*2620*/  PLOP3.LUT P1, PT, PT, PT, PT, 0x80, 0x8 ;  /* 0x000000000008781c */ /* 0x000fe20003f2f070 */
[----:B------:R-:W-:Y:S02]  /*2630*/  IMAD.IADD R21, R13, 0x1, R96 ;  /* 0x000000010d157824 */ /* 0x000fe400078e0260 */
[----:B------:R-:W-:Y:S01]  /*2640*/  IMAD.IADD R20, R11, 0x1, R94 ;  /* 0x000000010b147824 */ /* 0x000fe200078e025e */
[----:B------:R-:W-:-:S04]  /*2650*/  ISETP.NE.AND P0, PT, R14, 0x2, PT ;  /* 0x000000020e00780c */ /* 0x000fc80003f05270 */
[----:B------:R-:W-:Y:S02]  /*2660*/  SEL R3, RZ, 0x1, P0 ;  /* 0x00000001ff037807 */ /* 0x000fe40000000000 */
[----:B------:R-:W-:Y:S02]  /*2670*/  SEL R14, R14, RZ, P0 ;  /* 0x000000ff0e0e7207 */ /* 0x000fe40000000000 */
[----:B------:R-:W-:Y:S01]  /*2680*/  LOP3.LUT R12, R12, R3, RZ, 0x3c, !PT ;  /* 0x000000030c0c7212 */ /* 0x000fe200078e3cff */
[----:B------:R-:W-:Y:S06]  /*2690*/  @P2 BRA `(.L_x_36) ;  /* 0xfffffff000982947 */ /* 0x000fec000383ffff */
[----:B------:R-:W-:Y:S01]  /*26a0*/  UIADD3 UR4, UPT, UPT, UR4, 0x110, URZ ;  /* 0x0000011004047890 */ /* 0x000fe2000fffe0ff */
[----:B------:R-:W-:-:S03]  /*26b0*/  SHF.L.U32 R3, R15, 0x1f, RZ ;  /* 0x0000001f0f037819 */ /* 0x000fc600000006ff */
[----:B------:R-:W-:-:S09]  /*26c0*/  ULEA UR5, UR6, UR4, 0x3 ;  /* 0x0000000406057291 */ /* 0x000fd2000f8e18ff */
[----:B------:R-:W1:Y:S02]  /*26d0*/  SYNCS.PHASECHK.TRANS64.TRYWAIT P0, [UR5], R3 ;  /* 0x00000003ff0075a7 */ /* 0x000e640008001105 */
[----:B-1----:R-:W-:Y:S05]  /*26e0*/  @!P0 BRA `(.L_x_37) ;  /* 0x0000005c00e48947 */ /* 0x002fea0003800000 */
.L_x_141:
[----:B------:R-:W-:-:S04]  /*26f0*/  UIADD3 UR6, UPT, UPT, UR6, 0x1, URZ ;  /* 0x0000000106067890 */ /* 0x000fc8000fffe0ff */
[----:B------:R-:W-:-:S04]  /*2700*/  UISETP.NE.AND UP0, UPT, UR6, 0x22, UPT ;  /* 0x000000220600788c */ /* 0x000fc8000bf05270 */
[----:B------:R-:W-:Y:S02]  /*2710*/  USEL UR7, URZ, 0x1, UP0 ;  /* 0x00000001ff077887 */ /* 0x000fe40008000000 */
[----:B------:R-:W-:-:S04]  /*2720*/  USEL UR6, UR6, URZ, UP0 ;  /* 0x000000ff06067287 */ /* 0x000fc80008000000 */
[----:B------:R-:W-:Y:S01]  /*2730*/  ULEA UR5, UR6, UR4, 0x3 ;  /* 0x0000000406057291 */ /* 0x000fe2000f8e18ff */
[----:B------:R-:W-:-:S04]  /*2740*/  LOP3.LUT R2, R15, UR7, RZ, 0x3c, !PT ;  /* 0x000000070f027c12 */ /* 0x000fc8000f8e3cff */
[----:B-1----:R-:W-:-:S04]  /*2750*/  SHF.L.U32 R3, R2, 0x1f, RZ ;  /* 0x0000001f02037819 */ /* 0x002fc800000006ff */
[----:B------:R-:W1:Y:S02]  /*2760*/  SYNCS.PHASECHK.TRANS64.TRYWAIT P0, [UR5], R3 ;  /* 0x00000003ff0075a7 */ /* 0x000e640008001105 */
[----:B-1----:R-:W-:Y:S05]  /*2770*/  @!P0 BRA `(.L_x_38) ;  /* 0x0000005c00d88947 */ /* 0x002fea0003800000 */
.L_x_143:
        /* <DEDUP_REMOVED lines=9> */
.L_x_145:
        /* <DEDUP_REMOVED lines=9> */
.L_x_147:
        /* <DEDUP_REMOVED lines=9> */
.L_x_149:
        /* <DEDUP_REMOVED lines=9> */
.L_x_151:
        /* <DEDUP_REMOVED lines=9> */
.L_x_153:
        /* <DEDUP_REMOVED lines=9> */
.L_x_155:
        /* <DEDUP_REMOVED lines=9> */
.L_x_157:
        /* <DEDUP_REMOVED lines=9> */
.L_x_159:
        /* <DEDUP_REMOVED lines=9> */
.L_x_161:
        /* <DEDUP_REMOVED lines=9> */
.L_x_163:
        /* <DEDUP_REMOVED lines=9> */
.L_x_165:
        /* <DEDUP_REMOVED lines=9> */
.L_x_167:
        /* <DEDUP_REMOVED lines=9> */
.L_x_169:
        /* <DEDUP_REMOVED lines=9> */
.L_x_171:
        /* <DEDUP_REMOVED lines=9> */
.L_x_173:
        /* <DEDUP_REMOVED lines=9> */
.L_x_175:
        /* <DEDUP_REMOVED lines=9> */
.L_x_177:
        /* <DEDUP_REMOVED lines=9> */
.L_x_179:
        /* <DEDUP_REMOVED lines=9> */
.L_x_181:
        /* <DEDUP_REMOVED lines=9> */
.L_x_183:
        /* <DEDUP_REMOVED lines=9> */
.L_x_185:
        /* <DEDUP_REMOVED lines=9> */
.L_x_187:
        /* <DEDUP_REMOVED lines=9> */
.L_x_189:
        /* <DEDUP_REMOVED lines=9> */
.L_x_191:
        /* <DEDUP_REMOVED lines=9> */
.L_x_193:
        /* <DEDUP_REMOVED lines=9> */
.L_x_195:
        /* <DEDUP_REMOVED lines=9> */
.L_x_197:
        /* <DEDUP_REMOVED lines=9> */
.L_x_199:
        /* <DEDUP_REMOVED lines=9> */
.L_x_201:
        /* <DEDUP_REMOVED lines=9> */
.L_x_203:
        /* <DEDUP_REMOVED lines=9> */
.L_x_205:
[----:B------:R-:W-:-:S04]  /*38f0*/  UIADD3 UR6, UPT, UPT, UR6, 0x1, URZ ;  /* 0x0000000106067890 */ /* 0x000fc8000fffe0ff */
[----:B------:R-:W-:-:S04]  /*3900*/  UISETP.NE.AND UP0, UPT, UR6, 0x22, UPT ;  /* 0x000000220600788c */ /* 0x000fc8000bf05270 */
[----:B------:R-:W-:Y:S02]  /*3910*/  USEL UR5, URZ, 0x1, UP0 ;  /* 0x00000001ff057887 */ /* 0x000fe40008000000 */
[----:B------:R-:W-:-:S04]  /*3920*/  USEL UR6, UR6, URZ, UP0 ;  /* 0x000000ff06067287 */ /* 0x000fc80008000000 */
[----:B------:R-:W-:Y:S01]  /*3930*/  ULEA UR6, UR6, UR4, 0x3 ;  /* 0x0000000406067291 */ /* 0x000fe2000f8e18ff */
[----:B-1----:R-:W-:-:S04]  /*3940*/  LOP3.LUT R3, R2, UR5, RZ, 0x3c, !PT ;  /* 0x0000000502037c12 */ /* 0x002fc8000f8e3cff */
[----:B------:R-:W-:Y:S01]  /*3950*/  SHF.L.U32 R3, R3, 0x1f, RZ ;  /* 0x0000001f03037819 */ /* 0x000fe200000006ff */
[----:B----4-:R-:W-:-:S07]  /*3960*/  IMAD.U32 R0, RZ, RZ, UR6 ;  /* 0x00000006ff007e24 */ /* 0x010fce000f8e00ff */
.L_x_70:
[----:B-1----:R1:W2:Y:S02]  /*3970*/  SYNCS.PHASECHK.TRANS64.TRYWAIT P0, [R0+URZ], R3 ;  /* 0x00000003000075a7 */ /* 0x0022a400080011ff */
[----:B--2---:R-:W-:Y:S05]  /*3980*/  @!P0 NANOSLEEP.SYNCS 0x989680 ;  /* 0x009896800000895d */ /* 0x004fea0003900000 */
[----:B------:R-:W2:Y:S02]  /*3990*/  @!P0 SYNCS.PHASECHK.TRANS64 P0, [R0+URZ], R3 ;  /* 0x00000003000085a7 */ /* 0x000ea400080010ff */
[----:B--2---:R-:W-:Y:S05]  /*39a0*/  @P0 EXIT ;  /* 0x000000000000094d */ /* 0x004fea0003800000 */
[----:B------:R-:W-:Y:S05]  /*39b0*/  BRA `(.L_x_70) ;  /* 0xfffffffc00ec7947 */ /* 0x000fea000383ffff */
.L_x_18:
[----:B------:R-:W-:-:S04]  /*39c0*/  UISETP.NE.AND UP1, UPT, UR37, URZ, UPT ;  /* 0x000000ff2500728c */ /* 0x000fc8000bf25270 */
[----:B------:R-:W-:-:S09]  /*39d0*/  UISETP.NE.OR UP1, UPT, UR8, 0x1, UP1 ;  /* 0x000000010800788c */ /* 0x000fd20008f25670 */
[----:B------:R-:W-:Y:S05]  /*39e0*/  BRA.U UP1, `(.L_x_71) ;  /* 0x0000000501487547 */ /* 0x000fea000b800000 */
[----:B------:R-:W-:Y:S01]  /*39f0*/  ISETP.NE.AND P2, PT, R2, RZ, PT ;  /* 0x000000ff0200720c */ /* 0x000fe20003f45270 */
[----:B------:R-:W-:Y:S01]  /*3a00*/  IMAD.MOV.U32 R12, RZ, RZ, 0x1 ;  /* 0x00000001ff0c7424 */ /* 0x000fe200078e00ff */
[----:B------:R-:W-:Y:S02]  /*3a10*/  CS2R R10, SRZ ;  /* 0x00000000000a7805 */ /* 0x000fe4000001ff00 */
[----:B------:R-:W-:Y:S01]  /*3a20*/  CS2R R8, SRZ ;  /* 0x0000000000087805 */ /* 0x000fe2000001ff00 */
[----:B------:R-:W-:Y:S01]  /*3a30*/  UMOV UR4, 0x400 ;  /* 0x0000040000047882 */ /* 0x000fe20000000000 */
[----:B------:R-:W-:Y:S01]  /*3a40*/  UMOV UR6, URZ ;  /* 0x000000ff00067c82 */ /* 0x000fe20008000000 */
[----:B------:R-:W-:-:S12]  /*3a50*/  ULEA UR37, UR37, UR4, 0x18 ;  /* 0x0000000425257291 */ /* 0x000fd8000f8ec0ff */
.L_x_75:
[----:B------:R-:W-:Y:S02]  /*3a60*/  LEA R0, R8, UR37, 0x3 ;  /* 0x0000002508007c11 */ /* 0x000fe4000f8e18ff */
[----:B------:R-:W-:-:S03]  /*3a70*/  SHF.L.U32 R5, R9, 0x1f, RZ ;  /* 0x0000001f09057819 */ /* 0x000fc600000006ff */
[----:B------:R-:W-:Y:S01]  /*3a80*/  VIADD R4, R0, 0x2c0 ;  /* 0x000002c000047836 */ /* 0x000fe20000000000 */
[----:B------:R-:W1:Y:S02]  /*3a90*/  SYNCS.PHASECHK.TRANS64.TRYWAIT P0, [R0+URZ+0x2b0], R5 ;  /* 0x0002b005000075a7 */ /* 0x000e6400080011ff */
[----:B-1----:R-:W-:Y:S05]  /*3aa0*/  @!P0 BRA `(.L_x_72) ;  /* 0x00000058000c8947 */ /* 0x002fea0003800000 */
.L_x_206:
[----:B------:R-:W-:Y:S01]  /*3ab0*/  ULEA UR5, UR6, UR37, 0x3 ;  /* 0x0000002506057291 */ /* 0x000fe2000f8e18ff */
[----:B------:R-:W-:Y:S02]  /*3ac0*/  PRMT R4, RZ, 0x654, R4 ;  /* 0x00000654ff047816 */ /* 0x000fe40000000004 */
[----:B-1----:R-:W-:Y:S01]  /*3ad0*/  SHF.L.U32 R5, R12, 0x1f, RZ ;  /* 0x0000001f0c057819 */ /* 0x002fe200000006ff */
[----:B------:R-:W-:Y:S01]  /*3ae0*/  UIADD3 UR4, UPT, UPT, UR5, 0x250, URZ ;  /* 0x0000025005047890 */ /* 0x000fe2000fffe0ff */
[----:B------:R1:W-:Y:S05]  /*3af0*/  SYNCS.ARRIVE.TRANS64.RED.A1T0 RZ, [R4+URZ], RZ ;  /* 0x000000ff04ff79a7 */ /* 0x0003ea00081004ff */
[----:B------:R-:W-:Y:S01]  /*3b00*/  IMAD.U32 R7, RZ, RZ, UR4 ;  /* 0x00000004ff077e24 */ /* 0x000fe2000f8e00ff */
[----:B------:R-:W2:Y:S04]  /*3b10*/  SYNCS.PHASECHK.TRANS64.TRYWAIT P0, [UR5+0x260], R5 ;  /* 0x00026005ff0075a7 */ /* 0x000ea80008001105 */
[----:B------:R-:W-:Y:S01]  /*3b20*/  PRMT R6, R2, 0x654, R7 ;  /* 0x0000065402067816 */ /* 0x000fe20000000007 */
[----:B-1----:R-:W-:Y:S01]  /*3b30*/  @!P2 IMAD.MOV.U32 R4, RZ, RZ, 0x10 ;  /* 0x00000010ff04a424 */ /* 0x002fe200078e00ff */
[----:B--2---:R-:W-:Y:S06]  /*3b40*/  @!P0 BRA `(.L_x_73) ;  /* 0x0000005400f88947 */ /* 0x004fec0003800000 */
.L_x_208:
[----:B------:R-:W-:Y:S01]  /*3b50*/  ULEA UR4, UR6, UR37, 0x4 ;  /* 0x0000002506047291 */ /* 0x000fe2000f8e20ff */
[----:B------:R-:W-:Y:S01]  /*3b60*/  SEL R3, R6, R3, !P2 ;  /* 0x0000000306037207 */ /* 0x000fe20005000000 */
[----:B------:R-:W-:Y:S01]  /*3b70*/  UIADD3 UR5, UPT, UPT, UR5, 0x250, URZ ;  /* 0x0000025005057890 */ /* 0x000fe2000fffe0ff */
[----:B-1----:R-:W-:Y:S01]  /*3b80*/  LEA R0, R11, UR37, 0x3 ;  /* 0x000000250b007c11 */ /* 0x002fe2000f8e18ff */
[----:B------:R-:W-:Y:S01]  /*3b90*/  UIADD3 UR4, UPT, UPT, UR4, 0x2e0, URZ ;  /* 0x000002e004047890 */ /* 0x000fe2000fffe0ff */
[----:B------:R-:W-:Y:S01]  /*3ba0*/  SHF.L.U32 R5, R10, 0x1f, RZ ;  /* 0x0000001f0a057819 */ /* 0x000fe200000006ff */
[----:B------:R1:W-:Y:S01]  /*3bb0*/  @!P2 SYNCS.ARRIVE.TRANS64.RED RZ, [R3+URZ], R4 ;  /* 0x0000000403ffa9a7 */ /* 0x0003e200080004ff */
[----:B------:R-:W-:Y:S01]  /*3bc0*/  UIADD3 UR6, UPT, UPT, UR6, 0x1, URZ ;  /* 0x0000000106067890 */ /* 0x000fe2000fffe0ff */
[----:B------:R-:W-:-:S03]  /*3bd0*/  VIADD R8, R8, 0x1 ;  /* 0x0000000108087836 */ /* 0x000fc60000000000 */
[----:B------:R-:W-:Y:S02]  /*3be0*/  UISETP.NE.AND UP0, UPT, UR6, 0x2, UPT ;  /* 0x000000020600788c */ /* 0x000fe4000bf05270 */
[----:B------:R-:W-:Y:S06]  /*3bf0*/  UGETNEXTWORKID.BROADCAST [UR4], [UR5] ;  /* 0x00000000040073ca */ /* 0x000fec0008000100 */
[----:B------:R-:W-:Y:S01]  /*3c00*/  USEL UR4, URZ, 0x1, UP0 ;  /* 0x00000001ff047887 */ /* 0x000fe20008000000 */
[----:B------:R-:W-:Y:S01]  /*3c10*/  ISETP.NE.AND P0, PT, R8, 0x2, PT ;  /* 0x000000020800780c */ /* 0x000fe20003f05270 */
[----:B------:R-:W-:Y:S01]  /*3c20*/  USEL UR6, UR6, URZ, UP0 ;  /* 0x000000ff06067287 */ /* 0x000fe20008000000 */
[----:B------:R-:W2:Y:S03]  /*3c30*/  SYNCS.PHASECHK.TRANS64.TRYWAIT P1, [R0+URZ+0x250], R5 ;  /* 0x00025005000075a7 */ /* 0x000ea600080211ff */
[----:B------:R-:W-:Y:S01]  /*3c40*/  LOP3.LUT R12, R12, UR4, RZ, 0x3c, !PT ;  /* 0x000000040c0c7c12 */ /* 0x000fe2000f8e3cff */
[----:B-12---:R-:W-:Y:S07]  /*3c50*/  @!P1 BRA `(.L_x_74) ;  /* 0x0000005400cc9947 */ /* 0x006fee0003800000 */
.L_x_209:
[C---:B------:R-:W-:Y:S01]  /*3c60*/  LEA R4, R11.reuse, UR37, 0x4 ;  /* 0x000000250b047c11 */ /* 0x040fe2000f8e20ff */
[----:B-1----:R-:W-:Y:S01]  /*3c70*/  VIADD R0, R0, 0x260 ;  /* 0x0000026000007836 */ /* 0x002fe20000000000 */
[----:B------:R-:W-:Y:S01]  /*3c80*/  SEL R8, R8, RZ, P0 ;  /* 0x000000ff08087207 */ /* 0x000fe20000000000 */
[----:B------:R-:W-:-:S03]  /*3c90*/  VIADD R11, R11, 0x1 ;  /* 0x000000010b0b7836 */ /* 0x000fc60000000000 */
[----:B------:R-:W1:Y:S01]  /*3ca0*/  LDS.128 R4, [R4+0x2e0] ;  /* 0x0002e00004047984 */ /* 0x000e620000000c00 */
[----:B------:R-:W-:Y:S02]  /*3cb0*/  PRMT R0, RZ, 0x654, R0 ;  /* 0x00000654ff007816 */ /* 0x000fe40000000000 */
[C---:B------:R-:W-:Y:S01]  /*3cc0*/  ISETP.NE.AND P1, PT, R11.reuse, 0x2, PT ;  /* 0x000000020b00780c */ /* 0x040fe20003f25270 */
[----:B------:R-:W-:Y:S01]  /*3cd0*/  @!PT LDS RZ, [RZ] ;  /* 0x00000000fffff984 */ /* 0x000fe20000000800 */
[----:B------:R-:W-:Y:S01]  /*3ce0*/  @!PT LDS RZ, [RZ] ;  /* 0x00000000fffff984 */ /* 0x000fe20000000800 */
[----:B------:R-:W-:Y:S01]  /*3cf0*/  @!PT LDS RZ, [RZ] ;  /* 0x00000000fffff984 */ /* 0x000fe20000000800 */
[----:B------:R-:W-:Y:S01]  /*3d00*/  @!PT LDS RZ, [RZ] ;  /* 0x00000000fffff984 */ /* 0x000fe20000000800 */
[----:B------:R2:W-:Y:S06]  /*3d10*/  MEMBAR.ALL.CTA ;  /* 0x0000000000007992 */ /* 0x0005ec0000008000 */
[----:B--2---:R-:W2:Y:S01]  /*3d20*/  FENCE.VIEW.ASYNC.S ;  /* 0x00000000000073c6 */ /* 0x004ea20000000000 */
[----:B------:R-:W-:Y:S01]  /*3d30*/  SEL R11, R11, RZ, P1 ;  /* 0x000000ff0b0b7207 */ /* 0x000fe20000800000 */
[----:B--2---:R2:W-:Y:S01]  /*3d40*/  SYNCS.ARRIVE.TRANS64.RED.A1T0 RZ, [R0+URZ], RZ ;  /* 0x000000ff00ff79a7 */ /* 0x0045e200081004ff */
[----:B-1----:R-:W-:-:S02]  /*3d50*/  LOP3.LUT P3, RZ, R6, 0x1, RZ, 0xc0, !PT ;  /* 0x0000000106ff7812 */ /* 0x002fc4000786c0ff */
[----:B------:R-:W-:-:S04]  /*3d60*/  SEL R5, RZ, 0x1, P1 ;  /* 0x00000001ff057807 */ /* 0x000fc80000800000 */
[----:B------:R-:W-:Y:S02]  /*3d70*/  LOP3.LUT R10, R10, R5, RZ, 0x3c, !PT ;  /* 0x000000050a0a7212 */ /* 0x000fe400078e3cff */
[----:B--2---:R-:W-:-:S04]  /*3d80*/  SEL R0, RZ, 0x1, P0 ;  /* 0x00000001ff007807 */ /* 0x004fc80000000000 */
[----:B------:R-:W-:Y:S01]  /*3d90*/  LOP3.LUT R9, R9, R0, RZ, 0x3c, !PT ;  /* 0x0000000009097212 */ /* 0x000fe200078e3cff */
[----:B------:R-:W-:Y:S06]  /*3da0*/  @P3 BRA `(.L_x_75) ;  /* 0xfffffffc002c3947 */ /* 0x000fec000383ffff */
[----:B------:R-:W-:Y:S01]  /*3db0*/  ULEA UR5, UR6, UR37, 0x3 ;  /* 0x0000002506057291 */ /* 0x000fe2000f8e18ff */
[----:B------:R-:W-:-:S08]  /*3dc0*/  SHF.L.U32 R3, R12, 0x1f, RZ ;  /* 0x0000001f0c037819 */ /* 0x000fd000000006ff */
[----:B------:R-:W1:Y:S02]  /*3dd0*/  SYNCS.PHASECHK.TRANS64 P0, [UR5+0x260], R3 ;  /* 0x00026003ff0075a7 */ /* 0x000e640008001005 */
[----:B-1----:R-:W-:Y:S05]  /*3de0*/  @P0 BRA `(.L_x_76) ;  /* 0x0000000000080947 */ /* 0x002fea0003800000 */
[----:B------:R-:W1:Y:S02]  /*3df0*/  SYNCS.PHASECHK.TRANS64.TRYWAIT P0, [UR5+0x260], R3 ;  /* 0x00026003ff0075a7 */ /* 0x000e640008001105 */
[----:B-1----:R-:W-:Y:S05]  /*3e00*/  @!P0 BRA `(.L_x_77) ;  /* 0x0000005400748947 */ /* 0x002fea0003800000 */
.L_x_76:
[----:B------:R-:W-:-:S04]  /*3e10*/  UIADD3 UR4, UPT, UPT, UR6, 0x1, URZ ;  /* 0x0000000106047890 */ /* 0x000fc8000fffe0ff */
[----:B------:R-:W-:-:S04]  /*3e20*/  UISETP.NE.AND UP0, UPT, UR4, 0x2, UPT ;  /* 0x000000020400788c */ /* 0x000fc8000bf05270 */
[----:B------:R-:W-:Y:S02]  /*3e30*/  USEL UR7, URZ, 0x1, UP0 ;  /* 0x00000001ff077887 */ /* 0x000fe40008000000 */
[----:B------:R-:W-:-:S04]  /*3e40*/  USEL UR4, UR4, URZ, UP0 ;  /* 0x000000ff04047287 */ /* 0x000fc80008000000 */
[----:B------:R-:W-:Y:S01]  /*3e50*/  ULEA UR4, UR4, UR37, 0x3 ;  /* 0x0000002504047291 */ /* 0x000fe2000f8e18ff */
[----:B-1----:R-:W-:-:S04]  /*3e60*/  LOP3.LUT R3, R12, UR7, RZ, 0x3c, !PT ;  /* 0x000000070c037c12 */ /* 0x002fc8000f8e3cff */
[----:B------:R-:W-:-:S04]  /*3e70*/  SHF.L.U32 R0, R3, 0x1f, RZ ;  /* 0x0000001f03007819 */ /* 0x000fc800000006ff */
[----:B------:R-:W1:Y:S02]  /*3e80*/  SYNCS.PHASECHK.TRANS64 P0, [UR4+0x260], R0 ;  /* 0x00026000ff0075a7 */ /* 0x000e640008001004 */
[----:B-1----:R-:W-:Y:S05]  /*3e90*/  @P0 EXIT ;  /* 0x000000000000094d */ /* 0x002fea0003800000 */
[----:B------:R-:W-:Y:S02]  /*3ea0*/  SHF.L.U32 R3, R3, 0x1f, RZ ;  /* 0x0000001f03037819 */ /* 0x000fe400000006ff */
[----:B------:R-:W-:-:S07]  /*3eb0*/  MOV R0, UR4 ;  /* 0x0000000400007c02 */ /* 0x000fce0008000f00 */
.L_x_78:
[----:B-1----:R1:W2:Y:S02]  /*3ec0*/  SYNCS.PHASECHK.TRANS64.TRYWAIT P0, [R0+URZ+0x260], R3 ;  /* 0x00026003000075a7 */ /* 0x0022a400080011ff */
[----:B--2---:R-:W-:Y:S05]  /*3ed0*/  @!P0 NANOSLEEP.SYNCS 0x989680 ;  /* 0x009896800000895d */ /* 0x004fea0003900000 */
[----:B------:R-:W2:Y:S02]  /*3ee0*/  @!P0 SYNCS.PHASECHK.TRANS64 P0, [R0+URZ+0x260], R3 ;  /* 0x00026003000085a7 */ /* 0x000ea400080010ff */
[----:B--2---:R-:W-:Y:S05]  /*3ef0*/  @P0 EXIT ;  /* 0x000000000000094d */ /* 0x004fea0003800000 */
[----:B------:R-:W-:Y:S05]  /*3f00*/  BRA `(.L_x_78) ;  /* 0xfffffffc00ec7947 */ /* 0x000fea000383ffff */
.L_x_71:
[----:B------:R-:W-:-:S09]  /*3f10*/  UISETP.NE.AND UP1, UPT, UR8, URZ, UPT ;  /* 0x000000ff0800728c */ /* 0x000fd2000bf25270 */
[----:B------:R-:W-:Y:S05]  /*3f20*/  BRA.U UP1, `(.L_x_79) ;  /* 0x0000000d01787547 */ /* 0x000fea000b800000 */
[----:B------:R-:W-:Y:S01]  /*3f30*/  UMOV UR4, 0x40 ;  /* 0x0000004000047882 */ /* 0x000fe20000000000 */
[----:B------:R-:W-:Y:S01]  /*3f40*/  NOP ;  /* 0x0000000000007918 */ /* 0x000fe20000000000 */
[----:B------:R-:W-:Y:S01]  /*3f50*/  ULEA UR4, UR37, UR4, 0x18 ;  /* 0x0000000425047291 */ /* 0x000fe2000f8ec0ff */
[----:B------:R-:W-:Y:S02]  /*3f60*/  UMOV UR5, 0x400 ;  /* 0x0000040000057882 */ /* 0x000fe40000000000 */
[----:B------:R-:W-:-:S06]  /*3f70*/  ULEA UR37, UR37, UR5, 0x18 ;  /* 0x0000000525257291 */ /* 0x000fcc000f8ec0ff */
[----:B------:R-:W1:Y:S02]  /*3f80*/  LDS.U8 R0, [UR4+0x1c] ;  /* 0x00001c04ff007984 */ /* 0x000e640008000000 */
[----:B-1----:R-:W-:-:S13]  /*3f90*/  ISETP.NE.AND P0, PT, R0, RZ, PT ;  /* 0x000000ff0000720c */ /* 0x002fda0003f05270 */
[----:B------:R-:W-:Y:S05]  /*3fa0*/  @P0 BRA `(.L_x_80) ;  /* 0x0000000000580947 */ /* 0x000fea0003800000 */
[----:B------:R-:W-:-:S13]  /*3fb0*/  ELECT P0, URZ, PT ;  /* 0x0000000000ff782f */ /* 0x000fda0003800000 */
[----:B------:R-:W-:Y:S05]  /*3fc0*/  @!P0 BRA `(.L_x_81) ;  /* 0x0000000000608947 */ /* 0x000fea0003800000 */
[----:B------:R-:W-:Y:S01]  /*3fd0*/  UMOV UR5, 0x10 ;  /* 0x0000001000057882 */ /* 0x000fe20000000000 */
[----:B------:R-:W-:Y:S01]  /*3fe0*/  HFMA2 R0, -RZ, RZ, 0, 5.9604644775390625e-08 ;  /* 0x00000001ff007431 */ /* 0x000fe200000001ff */
[----:B------:R-:W-:-:S03]  /*3ff0*/  MOV R2, 0xffff ;  /* 0x0000ffff00027802 */ /* 0x000fc60000000f00 */
[----:B------:R-:W-:Y:S04]  /*4000*/  DEPBAR.LE SB1, 0x36 ;  /* 0x00009d800000791a */ /* 0x000fe80000000000 */
[----:B------:R-:W1:Y:S02]  /*4010*/  UTCATOMSWS.FIND_AND_SET.ALIGN UP0, UR5, UR5 ;  /* 0x00000005000575e3 */ /* 0x000e640008000800 */
[----:B-1----:R-:W-:Y:S01]  /*4020*/  MOV R3, UR5 ;  /* 0x0000000500037c02 */ /* 0x002fe20008000f00 */
[----:B------:R-:W-:Y:S06]  /*4030*/  BRA.U UP0, `(.L_x_82) ;  /* 0x0000000100187547 */ /* 0x000fec000b800000 */
.L_x_83:
[----:B------:R-:W-:Y:S05]  /*4040*/  NANOSLEEP 0x64 ;  /* 0x000000640000795d */ /* 0x000fea0003800000 */
[----:B------:R-:W-:-:S05]  /*4050*/  UMOV UR5, 0x10 ;  /* 0x0000001000057882 */ /* 0x000fca0000000000 */
[----:B------:R-:W-:Y:S04]  /*4060*/  DEPBAR.LE SB1, 0x36 ;  /* 0x00009d800000791a */ /* 0x000fe80000000000 */
[----:B------:R-:W1:Y:S02]  /*4070*/  UTCATOMSWS.FIND_AND_SET.ALIGN UP0, UR5, UR5 ;  /* 0x00000005000575e3 */ /* 0x000e640008000800 */
[----:B-1----:R-:W-:Y:S01]  /*4080*/  MOV R3, UR5 ;  /* 0x0000000500037c02 */ /* 0x002fe20008000f00 */
[----:B------:R-:W-:Y:S05]  /*4090*/  BRA.U !UP0, `(.L_x_83) ;  /* 0xfffffffd08e87547 */ /* 0x000fea000b83ffff */
.L_x_82:
[-C--:B------:R-:W-:Y:S02]  /*40a0*/  SHF.L.U32 R2, R2, R3.reuse, RZ ;  /* 0x0000000302027219 */ /* 0x080fe400000006ff */
[----:B------:R-:W-:Y:S01]  /*40b0*/  SHF.L.U32 R0, R0, R3, RZ ;  /* 0x0000000300007219 */ /* 0x000fe200000006ff */
[----:B------:R-:W-:Y:S02]  /*40c0*/  IMAD.SHL.U32 R3, R3, 0x20, RZ ;  /* 0x0000002003037824 */ /* 0x000fe400078e00ff */
[----:B------:R1:W-:Y:S04]  /*40d0*/  ATOMS.OR RZ, [UR4+0x14], R2 ;  /* 0x00001402ffff798c */ /* 0x0003e8000b000004 */
[----:B------:R1:W-:Y:S04]  /*40e0*/  ATOMS.OR RZ, [UR4+0x18], R0 ;  /* 0x00001800ffff798c */ /* 0x0003e8000b000004 */
[----:B------:R1:W-:Y:S01]  /*40f0*/  STS [UR37+0x300], R3 ;  /* 0x00030003ff007988 */ /* 0x0003e20008000825 */
[----:B------:R-:W-:Y:S05]  /*4100*/  BRA `(.L_x_81) ;  /* 0x0000000000107947 */ /* 0x000fea0003800000 */
.L_x_80:
[----:B------:R-:W-:Y:S02]  /*4110*/  MOV R0, 0xffffffff ;  /* 0xffffffff00007802 */ /* 0x000fe40000000f00 */
[----:B------:R-:W-:-:S03]  /*4120*/  MOV R2, 0x4150 ;  /* 0x0000415000027802 */ /* 0x000fc60000000f00 */
[----:B------:R1:W-:Y:S04]  /*4130*/  STS [UR37+0x300], R0 ;  /* 0x00030000ff007988 */ /* 0x0003e80008000825 */
[----:B-1-3-5:R-:W-:Y:S05]  /*4140*/  CALL.REL.NOINC `($__internal_1_$__cuda_sm10x_tcgen05_guardrail_trap_phase_invalid_during_alloc) ;  /* 0x0000005800307944 */ /* 0x02afea0003c00000 */
.L_x_81:
[----:B------:R-:W-:Y:S05]  /*4150*/  WARPSYNC.ALL ;  /* 0x0000000000007948 */ /* 0x000fea0003800000 */
[----:B------:R-:W2:Y:S01]  /*4160*/  S2UR UR6, SR_CgaCtaId ;  /* 0x00000000000679c3 */ /* 0x000ea20000008800 */
[----:B------:R-:W-:Y:S01]  /*4170*/  UMOV UR4, 0x400 ;  /* 0x0000040000047882 */ /* 0x000fe20000000000 */
[----:B------:R-:W-:-:S06]  /*4180*/  NOP ;  /* 0x0000000000007918 */ /* 0x000fcc0000000000 */
[----:B------:R-:W-:Y:S06]  /*4190*/  BAR.ARV 0x6, 0xa0 ;  /* 0x0182800000007b1d */ /* 0x000fec0000002000 */
[----:B------:R-:W4:Y:S01]  /*41a0*/  LDCU UR7, c[0x0][0x38c] ;  /* 0x00007180ff0777ac */ /* 0x000f220008000800 */
[----:B------:R-:W-:Y:S01]  /*41b0*/  IMAD.MOV.U32 R11, RZ, RZ, 0x1 ;  /* 0x00000001ff0b7424 */ /* 0x000fe200078e00ff */
[----:B------:R-:W-:Y:S01]  /*41c0*/  CS2R R8, SRZ ;  /* 0x0000000000087805 */ /* 0x000fe2000001ff00 */
[----:B------:R-:W-:Y:S01]  /*41d0*/  IMAD.MOV.U32 R10, RZ, RZ, RZ ;  /* 0x000000ffff0a7224 */ /* 0x000fe200078e00ff */
[----:B------:R-:W-:Y:S01]  /*41e0*/  UMOV UR18, URZ ;  /* 0x000000ff00127c82 */ /* 0x000fe20008000000 */
[----:B------:R-:W-:Y:S01]  /*41f0*/  UMOV UR17, URZ ;  /* 0x000000ff00117c82 */ /* 0x000fe20008000000 */
[----:B------:R-:W-:Y:S01]  /*4200*/  UMOV UR20, 0x0 ;  /* 0x0000000000147882 */ /* 0x000fe20000000000 */
[----:B------:R-:W-:Y:S01]  /*4210*/  UMOV UR21, 0x4200490 ;  /* 0x0420049000157882 */ /* 0x000fe20000000000 */
[----:B--2---:R-:W-:Y:S01]  /*4220*/  ULEA UR6, UR6, UR4, 0x18 ;  /* 0x0000000406067291 */ /* 0x004fe2000f8ec0ff */
[----:B------:R-:W2:Y:S03]  /*4230*/  LDCU UR4, c[0x0][0x38c] ;  /* 0x00007180ff0477ac */ /* 0x000ea60008000800 */
[----:B------:R-:W-:-:S02]  /*4240*/  UIADD3 UR11, UPT, UPT, UR6, 0x4600, URZ ;  /* 0x00004600060b7890 */ /* 0x000fc4000fffe0ff */
[----:B----4-:R-:W-:-:S03]  /*4250*/  UIADD3 UR7, UPT, UPT, UR7, 0x1f, URZ ;  /* 0x0000001f07077890 */ /* 0x010fc6000fffe0ff */
[----:B-1----:R-:W1:Y:S01]  /*4260*/  LDS R0, [UR6+0x300] ;  /* 0x00030006ff007984 */ /* 0x002e620008000800 */
[----:B------:R-:W-:Y:S02]  /*4270*/  UIADD3 UR12, UPT, UPT, UR6, 0x15600, URZ ;  /* 0x00015600060c7890 */ /* 0x000fe4000fffe0ff */
[----:B------:R-:W-:Y:S02]  /*4280*/  USHF.R.S32.HI UR5, URZ, 0x1f, UR7 ;  /* 0x0000001fff057899 */ /* 0x000fe40008011407 */
[----:B------:R-:W-:Y:S02]  /*4290*/  USHF.R.U32.HI UR11, URZ, 0x4, UR11 ;  /* 0x00000004ff0b7899 */ /* 0x000fe4000801160b */
[----:B------:R-:W-:Y:S02]  /*42a0*/  ULEA.HI UR5, UR5, UR7, URZ, 0x5 ;  /* 0x0000000705057291 */ /* 0x000fe4000f8f28ff */
[----:B------:R-:W-:Y:S02]  /*42b0*/  USHF.R.U32.HI UR12, URZ, 0x4, UR12 ;  /* 0x00000004ff0c7899 */ /* 0x000fe4000801160c */
[----:B------:R-:W-:-:S02]  /*42c0*/  USHF.R.S32.HI UR5, URZ, 0x5, UR5 ;  /* 0x00000005ff057899 */ /* 0x000fc40008011405 */
[----:B------:R-:W-:Y:S02]  /*42d0*/  ULOP3.LUT UR11, UR11, 0x3fff, URZ, 0xc0, !UPT ;  /* 0x00003fff0b0b7892 */ /* 0x000fe4000f8ec0ff */
[----:B------:R-:W-:Y:S02]  /*42e0*/  UISETP.LT.AND UP0, UPT, UR5, 0x1, UPT ;  /* 0x000000010500788c */ /* 0x000fe4000bf01270 */
[----:B------:R-:W-:Y:S02]  /*42f0*/  ULOP3.LUT UR12, UR12, 0x3fff, URZ, 0xc0, !UPT ;  /* 0x00003fff0c0c7892 */ /* 0x000fe4000f8ec0ff */
[----:B------:R-:W-:Y:S02]  /*4300*/  USEL UR10, UR5, 0x1, !UP0 ;  /* 0x00000001050a7887 */ /* 0x000fe4000c000000 */
[----:B------:R-:W-:Y:S02]  /*4310*/  ULOP3.LUT UR11, UR11, 0x10000, URZ, 0xfc, !UPT ;  /* 0x000100000b0b7892 */ /* 0x000fe4000f8efcff */
[----:B------:R-:W-:-:S02]  /*4320*/  ULOP3.LUT UR12, UR12, 0x10000, URZ, 0xfc, !UPT ;  /* 0x000100000c0c7892 */ /* 0x000fc4000f8efcff */
[----:B------:R-:W-:Y:S02]  /*4330*/  UIADD3 UR10, UPT, UPT, -UR10, URZ, URZ ;  /* 0x000000ff0a0a7290 */ /* 0x000fe4000fffe1ff */
[----:B--2---:R-:W-:Y:S01]  /*4340*/  UISETP.GE.AND UP3, UPT, UR4, 0x1, UPT ;  /* 0x000000010400788c */ /* 0x004fe2000bf66270 */
[----:B-1----:R-:W-:-:S15]  /*4350*/  R2UR UR19, R0 ;  /* 0x00000000001372ca */ /* 0x002fde00000e0000 */
.L_x_90:
[----:B------:R-:W-:Y:S02]  /*4360*/  LEA R0, R10, UR6, 0x3 ;  /* 0x000000060a007c11 */ /* 0x000fe4000f8e18ff */
[----:B------:R-:W-:Y:S02]  /*4370*/  SHF.L.U32 R5, R9, 0x1f, RZ ;  /* 0x0000001f09057819 */ /* 0x000fe400000006ff */
[----:B------:R-:W-:Y:S01]  /*4380*/  PLOP3.LUT P0, PT, PT, PT, UP3, 0x80, 0x8 ;  /* 0x000000000008781c */ /* 0x000fe20003f0f038 */
[----:B------:R-:W-:Y:S01]  /*4390*/  VIADD R3, R0, 0x260 ;  /* 0x0000026000037836 */ /* 0x000fe20000000000 */
[----:B-1----:R-:W1:Y:S02]  /*43a0*/  SYNCS.PHASECHK.TRANS64.TRYWAIT P1, [R0+URZ+0x250], R5 ;  /* 0x00025005000075a7 */ /* 0x002e6400080211ff */
[----:B-1--4-:R-:W-:Y:S09]  /*43b0*/  @!P1 BRA `(.L_x_84) ;  /* 0x0000005000209947 */ /* 0x012ff20003800000 */
.L_x_211:
[----:B------:R-:W-:Y:S01]  /*43c0*/  LEA R4, R10, UR6, 0x4 ;  /* 0x000000060a047c11 */ /* 0x000fe2000f8e20ff */
[----:B------:R-:W-:Y:S01]  /*43d0*/  @UP3 ULEA UR4, UR17, UR6, 0x3 ;  /* 0x0000000611043291 */ /* 0x000fe2000f8e18ff */
[----:B------:R-:W-:Y:S01]  /*43e0*/  PLOP3.LUT P2, PT, PT, PT, PT, 0x80, 0x8 ;  /* 0x000000000008781c */ /* 0x000fe20003f4f070 */
[----:B------:R-:W-:Y:S01]  /*43f0*/  ULEA UR9, UR18, UR6, 0x3 ;  /* 0x0000000612097291 */ /* 0x000fe2000f8e18ff */
[----:B------:R-:W-:Y:S02]  /*4400*/  PRMT R3, RZ, 0x654, R3 ;  /* 0x00000654ff037816 */ /* 0x000fe40000000003 */
[----:B-1----:R-:W1:Y:S01]  /*4410*/  LDS.128 R4, [R4+0x2e0] ;  /* 0x0002e00004047984 */ /* 0x002e620000000c00 */
[----:B------:R-:W-:Y:S02]  /*4420*/  @P0 SHF.L.U32 R2, R8, 0x1f, RZ ;  /* 0x0000001f08020819 */ /* 0x000fe400000006ff */
[----:B------:R-:W-:Y:S01]  /*4430*/  SHF.L.U32 R0, R11, 0x1f, RZ ;  /* 0x0000001f0b007819 */ /* 0x000fe200000006ff */
[----:B------:R-:W-:Y:S01]  /*4440*/  @!PT LDS RZ, [RZ] ;  /* 0x00000000fffff984 */ /* 0x000fe20000000800 */
[----:B------:R-:W-:Y:S01]  /*4450*/  @!PT LDS RZ, [RZ] ;  /* 0x00000000fffff984 */ /* 0x000fe20000000800 */
[----:B------:R-:W-:Y:S01]  /*4460*/  @!PT LDS RZ, [RZ] ;  /* 0x00000000fffff984 */ /* 0x000fe20000000800 */
[----:B------:R-:W-:Y:S01]  /*4470*/  @!PT LDS RZ, [RZ] ;  /* 0x00000000fffff984 */ /* 0x000fe20000000800 */
[----:B------:R2:W-:Y:S06]  /*4480*/  MEMBAR.ALL.CTA ;  /* 0x0000000000007992 */ /* 0x0005ec0000008000 */
[----:B--2---:R-:W2:Y:S02]  /*4490*/  FENCE.VIEW.ASYNC.S ;  /* 0x00000000000073c6 */ /* 0x004ea40000000000 */
[----:B--2---:R2:W-:Y:S01]  /*44a0*/  SYNCS.ARRIVE.TRANS64.RED.A1T0 RZ, [R3+URZ], RZ ;  /* 0x000000ff03ff79a7 */ /* 0x0045e200081004ff */
[----:B------:R2:W4:Y:S01]  /*44b0*/  @P0 SYNCS.PHASECHK.TRANS64.TRYWAIT P2, [UR4], R2 ;  /* 0x00000002ff0005a7 */ /* 0x0005220008041104 */
[----:B-1----:R-:W-:Y:S01]  /*44c0*/  LOP3.LUT P1, RZ, R6, 0x1, RZ, 0xc0, !PT ;  /* 0x0000000106ff7812 */ /* 0x002fe2000782c0ff */
[----:B------:R-:W1:Y:S02]  /*44d0*/  SYNCS.PHASECHK.TRANS64.TRYWAIT P0, [UR9+0x290], R0 ;  /* 0x00029000ff0075a7 */ /* 0x000e640008001109 */
[----:B-12-4-:R-:W-:Y:S10]  /*44e0*/  @!P0 BRA `(.L_x_85) ;  /* 0x0000004c00e88947 */ /* 0x016ff40003800000 */
.L_x_213:
[----:B------:R-:W-:Y:S01]  /*44f0*/  IADD3 R10, PT, PT, R10, 0x1, RZ ;  /* 0x000000010a0a7810 */ /* 0x000fe20007ffe0ff */
[----:B------:R-:W-:Y:S06]  /*4500*/  BRA.U !UP3, `(.L_x_86) ;  /* 0x000000010ba07547 */ /* 0x000fec000b800000 */
[----:B------:R-:W-:Y:S02]  /*4510*/  ULEA.HI UR8, UR18, UR18, URZ, 0x1 ;  /* 0x0000001212087291 */ /* 0x000fe4000f8f08ff */
[----:B------:R-:W-:Y:S02]  /*4520*/  UPLOP3.LUT UP4, UPT, UPT, UPT, UPT, 0x40, 0x4 ;  /* 0x000000000004789c */ /* 0x000fe40003f8e870 */
[----:B------:R-:W-:Y:S02]  /*4530*/  USHF.L.U32 UR4, UR8, 0x6, URZ ;  /* 0x0000000608047899 */ /* 0x000fe400080006ff */
[----:B------:R-:W-:Y:S02]  /*4540*/  ULOP3.LUT UR8, UR8, 0xffe, URZ, 0xc0, !UPT ;  /* 0x00000ffe08087892 */ /* 0x000fe4000f8ec0ff */
[----:B------:R-:W-:Y:S02]  /*4550*/  ULOP3.LUT UR4, UR4, 0xffffff80, URZ, 0xc0, !UPT ;  /* 0xffffff8004047892 */ /* 0x000fe4000f8ec0ff */
[----:B------:R-:W-:-:S02]  /*4560*/  UIADD3 UR8, UPT, UPT, -UR8, UR18, URZ ;  /* 0x0000001208087290 */ /* 0x000fc4000fffe1ff */
[----:B------:R-:W-:Y:S01]  /*4570*/  UIADD3 UR4, UPT, UPT, UR19, UR4, URZ ;  /* 0x0000000413047290 */ /* 0x000fe2000fffe0ff */
[----:B------:R-:W-:Y:S01]  /*4580*/  UMOV UR16, UR10 ;  /* 0x0000000a00107c82 */ /* 0x000fe20008000000 */
[----:B------:R-:W-:Y:S02]  /*4590*/  UMOV UR15, UR5 ;  /* 0x00000005000f7c82 */ /* 0x000fe40008000000 */
[----:B------:R-:W-:Y:S01]  /*45a0*/  ULEA UR8, UR8, UR4, 0x14 ;  /* 0x0000000408087291 */ /* 0x000fe2000f8ea0ff */
[----:B------:R-:W-:-:S11]  /*45b0*/  UMOV UR14, UR17 ;  /* 0x00000011000e7c82 */ /* 0x000fd60008000000 */
.L_x_89:
[----:B------:R-:W-:Y:S02]  /*45c0*/  UIADD3 UR16, UPT, UPT, UR16, 0x1, URZ ;  /* 0x0000000110107890 */ /* 0x000fe4000fffe0ff */
[----:B--2---:R-:W-:Y:S02]  /*45d0*/  ULEA UR7, UR14, UR6, 0x3 ;  /* 0x000000060e077291 */ /* 0x004fe4000f8e18ff */
[----:B------:R-:W-:Y:S01]  /*45e0*/  UISETP.NE.AND UP0, UPT, UR16, URZ, UPT ;  /* 0x000000ff1000728c */ /* 0x000fe2000bf05270 */
[----:B----4-:R-:W-:Y:S10]  /*45f0*/  @P2 BRA `(.L_x_87) ;  /* 0x00000000000c2947 */ /* 0x010ff40003800000 */
[----:B-1----:R-:W-:Y:S04]  /*4600*/  SHF.L.U32 R3, R8, 0x1f, RZ ;  /* 0x0000001f08037819 */ /* 0x002fe800000006ff */
[----:B------:R-:W1:Y:S02]  /*4610*/  SYNCS.PHASECHK.TRANS64.TRYWAIT P0, [UR7], R3 ;  /* 0x00000003ff0075a7 */ /* 0x000e640008001107 */
[----:B-1----:R-:W-:Y:S05]  /*4620*/  @!P0 BRA `(.L_x_88) ;  /* 0x0000004c00b08947 */ /* 0x002fea0003800000 */
.L_x_87:
[----:B------:R-:W-:Y:S01]  /*4630*/  UISETP.NE.AND UP1, UPT, UR15, 0x1, UPT ;  /* 0x000000010f00788c */ /* 0x000fe2000bf25270 */
[----:B------:R-:W-:Y:S01]  /*4640*/  PLOP3.LUT P2, PT, PT, PT, PT, 0x80, 0x8 ;  /* 0x000000000008781c */ /* 0x000fe20003f4f070 */
[----:B------:R-:W-:Y:S02]  /*4650*/  UIADD3 UR17, UPT, UPT, UR14, 0x1, URZ ;  /* 0x000000010e117890 */ /* 0x000fe4000fffe0ff */
[----:B------:R-:W-:Y:S02]  /*4660*/  ULEA UR22, UR14, UR12, 0x8 ;  /* 0x0000000c0e167291 */ /* 0x000fe4000f8e40ff */
[----:B------:R-:W-:Y:S01]  /*4670*/  UISETP.NE.AND UP2, UPT, UR17, 0x22, UPT ;  /* 0x000000221100788c */ /* 0x000fe2000bf45270 */
[----:B------:R-:W-:Y:S01]  /*4680*/  PLOP3.LUT P0, PT, PT, PT, UP1, 0x80, 0x8 ;  /* 0x000000000008781c */ /* 0x000fe20003f0f018 */
[----:B------:R-:W-:Y:S02]  /*4690*/  ULEA UR24, UR14, UR11, 0x7 ;  /* 0x0000000b0e187291 */ /* 0x000fe4000f8e38ff */
[----:B------:R-:W-:Y:S02]  /*46a0*/  USEL UR13, URZ, 0x1, UP2 ;  /* 0x00000001ff0d7887 */ /* 0x000fe40009000000 */
[----:B------:R-:W-:Y:S02]  /*46b0*/  USEL UR17, UR17, URZ, UP2 ;  /* 0x000000ff11117287 */ /* 0x000fe40009000000 */
[----:B------:R-:W-:Y:S02]  /*46c0*/  UIADD3 UR7, UPT, UPT, UR7, 0x110, URZ ;  /* 0x0000011007077890 */ /* 0x000fe4000fffe0ff */
[----:B------:R-:W-:Y:S01]  /*46d0*/  @UP1 ULEA UR4, UR17, UR6, 0x3 ;  /* 0x0000000611041291 */ /* 0x000fe2000f8e18ff */
[----:B------:R-:W-:Y:S01]  /*46e0*/  LOP3.LUT R8, R8, UR13, RZ, 0x3c, !PT ;  /* 0x0000000d08087c12 */ /* 0x000fe2000f8e3cff */
[----:B------:R-:W-:Y:S01]  /*46f0*/  UMOV UR23, 0xc0004010 ;  /* 0xc000401000177882 */ /* 0x000fe20000000000 */
[----:B------:R-:W-:Y:S01]  /*4700*/  UMOV UR25, 0xc0004010 ;  /* 0xc000401000197882 */ /* 0x000fe20000000000 */
[----:B------:R-:W-:Y:S01]  /*4710*/  UIADD3 UR15, UPT, UPT, UR15, -0x1, URZ ;  /* 0xffffffff0f0f7890 */ /* 0x000fe2000fffe0ff */
[----:B-1----:R-:W-:Y:S01]  /*4720*/  @P0 SHF.L.U32 R0, R8, 0x1f, RZ ;  /* 0x0000001f08000819 */ /* 0x002fe200000006ff */
[----:B------:R-:W-:Y:S03]  /*4730*/  UMOV UR14, UR17 ;  /* 0x00000011000e7c82 */ /* 0x000fe60008000000 */
[----:B------:R2:W4:Y:S01]  /*4740*/  @P0 SYNCS.PHASECHK.TRANS64.TRYWAIT P2, [UR4], R0 ;  /* 0x00000000ff0005a7 */ /* 0x0005220008041104 */
[----:B------:R2:W-:Y:S01]  /*4750*/  UTCQMMA gdesc[UR24], gdesc[UR22], tmem[UR8], tmem[UR20], idesc[UR21], UP4 ;  /* 0x00ff1416180075ea */ /* 0x0005e2000a000308 */
[----:B------:R-:W-:Y:S01]  /*4760*/  UPLOP3.LUT UP4, UPT, UPT, UPT, UPT, 0x80, 0x8 ;  /* 0x000000000008789c */ /* 0x000fe20003f8f070 */
[----:B------:R2:W-:Y:S01]  /*4770*/  UTCBAR [UR7], URZ ;  /* 0x000000ff070073e9 */ /* 0x0005e200080000ff */
[----:B------:R-:W-:Y:S09]  /*4780*/  BRA.U UP0, `(.L_x_89) ;  /* 0xfffffffd008c7547 */ /* 0x000ff2000b83ffff */
.L_x_86:
[----:B------:R-:W-:Y:S01]  /*4790*/  UIADD3 UR18, UPT, UPT, UR18, 0x1, URZ ;  /* 0x0000000112127890 */ /* 0x000fe2000fffe0ff */
[C---:B------:R-:W-:Y:S01]  /*47a0*/  ISETP.NE.AND P0, PT, R10.reuse, 0x2, PT ;  /* 0x000000020a00780c */ /* 0x040fe20003f05270 */
[----:B------:R-:W-:Y:S02]  /*47b0*/  UIADD3 UR9, UPT, UPT, UR9, 0x270, URZ ;  /* 0x0000027009097890 */ /* 0x000fe4000fffe0ff */
[----:B------:R-:W-:Y:S01]  /*47c0*/  UISETP.NE.AND UP0, UPT, UR18, 0x4, UPT ;  /* 0x000000041200788c */ /* 0x000fe2000bf05270 */
[----:B-12---:R-:W-:Y:S02]  /*47d0*/  SEL R0, RZ, 0x1, P0 ;  /* 0x00000001ff007807 */ /* 0x006fe40000000000 */
[----:B------:R-:W-:Y:S01]  /*47e0*/  SEL R10, R10, RZ, P0 ;  /* 0x000000ff0a0a7207 */ /* 0x000fe20000000000 */
[----:B------:R-:W-:Y:S01]  /*47f0*/  USEL UR4, URZ, 0x1, UP0 ;  /* 0x00000001ff047887 */ /* 0x000fe20008000000 */
[----:B------:R-:W-:Y:S01]  /*4800*/  LOP3.LUT R9, R9, R0, RZ, 0x3c, !PT ;  /* 0x0000000009097212 */ /* 0x000fe200078e3cff */
[----:B------:R-:W-:Y:S01]  /*4810*/  USEL UR18, UR18, URZ, UP0 ;  /* 0x000000ff12127287 */ /* 0x000fe20008000000 */
[----:B------:R1:W-:Y:S03]  /*4820*/  UTCBAR [UR9], URZ ;  /* 0x000000ff090073e9 */ /* 0x0003e600080000ff */
[----:B------:R-:W-:Y:S01]  /*4830*/  LOP3.LUT R11, R11, UR4, RZ, 0x3c, !PT ;  /* 0x000000040b0b7c12 */ /* 0x000fe2000f8e3cff */
[----:B------:R-:W-:Y:S07]  /*4840*/  @P1 BRA `(.L_x_90) ;  /* 0xfffffff800c41947 */ /* 0x000fee000383ffff */
[----:B------:R-:W2:Y:S01]  /*4850*/  S2UR UR4, SR_CgaCtaId ;  /* 0x00000000000479c3 */ /* 0x000ea20000008800 */
[----:B------:R-:W-:Y:S01]  /*4860*/  ELECT P0, URZ, PT ;  /* 0x0000000000ff782f */ /* 0x000fe20003800000 */
[----:B------:R-:W-:Y:S01]  /*4870*/  IMAD.MOV.U32 R0, RZ, RZ, 0x1 ;  /* 0x00000001ff007424 */ /* 0x000fe200078e00ff */
[----:B------:R-:W-:Y:S01]  /*4880*/  UIADD3 UR6, UPT, UPT, UR6, 0x290, URZ ;  /* 0x0000029006067890 */ /* 0x000fe2000fffe0ff */
[----:B------:R-:W-:Y:S01]  /*4890*/  SHF.L.U32 R3, R11, 0x1f, RZ ;  /* 0x0000001f0b037819 */ /* 0x000fe200000006ff */
[----:B------:R-:W-:-:S03]  /*48a0*/  UMOV UR5, 0x40 ;  /* 0x0000004000057882 */ /* 0x000fc60000000000 */
[----:B------:R-:W-:Y:S01]  /*48b0*/  UVIRTCOUNT.DEALLOC.SMPOOL 0x80 ;  /* 0x000000800000784c */ /* 0x000fe20000000000 */
[----:B--2---:R-:W-:Y:S02]  /*48c0*/  ULEA UR4, UR4, UR5, 0x18 ;  /* 0x0000000504047291 */ /* 0x004fe4000f8ec0ff */
[----:B------:R-:W-:-:S07]  /*48d0*/  ULEA UR5, UR18, UR6, 0x3 ;  /* 0x0000000612057291 */ /* 0x000fce000f8e18ff */
[----:B------:R2:W-:Y:S02]  /*48e0*/  @P0 STS.U8 [UR4+0x1c], R0 ;  /* 0x00001c00ff000988 */ /* 0x0005e40008000004 */
[----:B------:R-:W3:Y:S02]  /*48f0*/  SYNCS.PHASECHK.TRANS64.TRYWAIT P0, [UR5], R3 ;  /* 0x00000003ff0075a7 */ /* 0x000ee40008001105 */
[----:B--23--:R-:W-:Y:S05]  /*4900*/  @!P0 BRA `(.L_x_91) ;  /* 0x0000004c00108947 */ /* 0x00cfea0003800000 */
.L_x_216:
[----:B------:R-:W-:-:S04]  /*4910*/  UIADD3 UR7, UPT, UPT, UR18, 0x1, URZ ;  /* 0x0000000112077890 */ /* 0x000fc8000fffe0ff */
[----:B------:R-:W-:-:S04]  /*4920*/  UISETP.NE.AND UP0, UPT, UR7, 0x4, UPT ;  /* 0x000000040700788c */ /* 0x000fc8000bf05270 */
[----:B------:R-:W-:Y:S02]  /*4930*/  USEL UR8, URZ, 0x1, UP0 ;  /* 0x00000001ff087887 */ /* 0x000fe40008000000 */
[----:B------:R-:W-:-:S04]  /*4940*/  USEL UR7, UR7, URZ, UP0 ;  /* 0x000000ff07077287 */ /* 0x000fc80008000000 */
[----:B------:R-:W-:Y:S01]  /*4950*/  ULEA UR5, UR7, UR6, 0x3 ;  /* 0x0000000607057291 */ /* 0x000fe2000f8e18ff */
[----:B------:R-:W-:-:S04]  /*4960*/  LOP3.LUT R2, R11, UR8, RZ, 0x3c, !PT ;  /* 0x000000080b027c12 */ /* 0x000fc8000f8e3cff */
[----:B--2---:R-:W-:-:S04]  /*4970*/  SHF.L.U32 R3, R2, 0x1f, RZ ;  /* 0x0000001f02037819 */ /* 0x004fc800000006ff */
[----:B------:R-:W2:Y:S02]  /*4980*/  SYNCS.PHASECHK.TRANS64.TRYWAIT P0, [UR5], R3 ;  /* 0x00000003ff0075a7 */ /* 0x000ea40008001105 */
[----:B--2---:R-:W-:Y:S05]  /*4990*/  @!P0 BRA `(.L_x_92) ;  /* 0x0000004c00048947 */ /* 0x004fea0003800000 */
.L_x_218:
        /* <DEDUP_REMOVED lines=9> */
.L_x_220:
[----:B------:R-:W-:-:S04]  /*4a30*/  UIADD3 UR7, UPT, UPT, UR7, 0x1, URZ ;  /* 0x0000000107077890 */ /* 0x000fc8000fffe0ff */
[----:B------:R-:W-:-:S04]  /*4a40*/  UISETP.NE.AND UP0, UPT, UR7, 0x4, UPT ;  /* 0x000000040700788c */ /* 0x000fc8000bf05270 */
[----:B------:R-:W-:Y:S02]  /*4a50*/  USEL UR5, URZ, 0x1, UP0 ;  /* 0x00000001ff057887 */ /* 0x000fe40008000000 */
[----:B------:R-:W-:-:S04]  /*4a60*/  USEL UR7, UR7, URZ, UP0 ;  /* 0x000000ff07077287 */ /* 0x000fc80008000000 */
[----:B------:R-:W-:Y:S01]  /*4a70*/  ULEA UR7, UR7, UR6, 0x3 ;  /* 0x0000000607077291 */ /* 0x000fe2000f8e18ff */
[----:B--2---:R-:W-:-:S04]  /*4a80*/  LOP3.LUT R3, R2, UR5, RZ, 0x3c, !PT ;  /* 0x0000000502037c12 */ /* 0x004fc8000f8e3cff */
[----:B------:R-:W-:-:S04]  /*4a90*/  SHF.L.U32 R3, R3, 0x1f, RZ ;  /* 0x0000001f03037819 */ /* 0x000fc800000006ff */
[----:B------:R-:W2:Y:S02]  /*4aa0*/  SYNCS.PHASECHK.TRANS64.TRYWAIT P0, [UR7], R3 ;  /* 0x00000003ff0075a7 */ /* 0x000ea40008001107 */
[----:B--2---:R-:W-:Y:S05]  /*4ab0*/  @!P0 BRA `(.L_x_94) ;  /* 0x0000004800ec8947 */ /* 0x004fea0003800000 */
.L_x_222:
[----:B------:R-:W-:Y:S01]  /*4ac0*/  NOP ;  /* 0x0000000000007918 */ /* 0x000fe20000000000 */
[----:B--2---:R-:W2:Y:S01]  /*4ad0*/  LDS R0, [UR4+0x14] ;  /* 0x00001404ff007984 */ /* 0x004ea20008000800 */
[----:B------:R-:W-:Y:S01]  /*4ae0*/  ULOP3.LUT UR6, UR19, 0xffff, URZ, 0xc0, !UPT ;  /* 0x0000ffff13067892 */ /* 0x000fe2000f8ec0ff */
[----:B------:R-:W-:Y:S01]  /*4af0*/  UMOV UR8, 0xffff ;  /* 0x0000ffff00087882 */ /* 0x000fe20000000000 */
[----:B------:R-:W-:Y:S02]  /*4b00*/  UMOV UR5, 0x1 ;  /* 0x0000000100057882 */ /* 0x000fe40000000000 */
[----:B------:R-:W-:-:S04]  /*4b10*/  USHF.R.U32.HI UR6, URZ, 0x5, UR6 ;  /* 0x00000005ff067899 */ /* 0x000fc80008011606 */
[----:B------:R-:W-:Y:S02]  /*4b20*/  USHF.L.U32 UR8, UR8, UR6, URZ ;  /* 0x0000000608087299 */ /* 0x000fe400080006ff */
[----:B------:R-:W-:-:S04]  /*4b30*/  USHF.L.U32 UR5, UR5, UR6, URZ ;  /* 0x0000000605057299 */ /* 0x000fc800080006ff */
[----:B--2---:R-:W-:-:S04]  /*4b40*/  LOP3.LUT R0, R0, UR8, RZ, 0xc0, !PT ;  /* 0x0000000800007c12 */ /* 0x004fc8000f8ec0ff */
[----:B------:R-:W-:-:S13]  /*4b50*/  ISETP.NE.AND P0, PT, R0, UR8, PT ;  /* 0x0000000800007c0c */ /* 0x000fda000bf05270 */
[----:B------:R-:W-:Y:S05]  /*4b60*/  @P0 BRA `(.L_x_95) ;  /* 0x0000000000580947 */ /* 0x000fea0003800000 */
[----:B------:R-:W2:Y:S02]  /*4b70*/  LDS R0, [UR4+0x18] ;  /* 0x00001804ff007984 */ /* 0x000ea40008000800 */
[----:B--2---:R-:W-:-:S04]  /*4b80*/  LOP3.LUT R0, R0, UR5, RZ, 0xc0, !PT ;  /* 0x0000000500007c12 */ /* 0x004fc8000f8ec0ff */
[----:B------:R-:W-:-:S13]  /*4b90*/  ISETP.NE.AND P0, PT, R0, UR5, PT ;  /* 0x0000000500007c0c */ /* 0x000fda000bf05270 */
[----:B------:R-:W-:Y:S05]  /*4ba0*/  @P0 BRA `(.L_x_96) ;  /* 0x00000000003c0947 */ /* 0x000fea0003800000 */
[----:B------:R-:W2:Y:S01]  /*4bb0*/  S2R R2, SR_LANEID ;  /* 0x0000000000027919 */ /* 0x000ea20000000000 */
[----:B------:R-:W-:Y:S01]  /*4bc0*/  ULOP3.LUT UR8, URZ, UR8, URZ, 0x33, !UPT ;  /* 0x00000008ff087292 */ /* 0x000fe2000f8e33ff */
[----:B------:R-:W-:Y:S01]  /*4bd0*/  LOP3.LUT R4, RZ, UR5, RZ, 0x33, !PT ;  /* 0x00000005ff047c12 */ /* 0x000fe2000f8e33ff */
[----:B------:R-:W-:Y:S02]  /*4be0*/  VOTEU.ANY UR7, UPT, PT ;  /* 0x0000000000077886 */ /* 0x000fe400038e0100 */
[----:B------:R-:W-:Y:S01]  /*4bf0*/  UFLO.U32 UR7, UR7 ;  /* 0x00000007000772bd */ /* 0x000fe200080e0000 */
[----:B------:R-:W3:Y:S01]  /*4c00*/  REDUX UR5, R4 ;  /* 0x00000000040573c4 */ /* 0x000ee20000000000 */
[----:B------:R-:W-:-:S06]  /*4c10*/  IMAD.U32 R0, RZ, RZ, UR8 ;  /* 0x00000008ff007e24 */ /* 0x000fcc000f8e00ff */
[----:B------:R1:W-:Y:S01]  /*4c20*/  UTCATOMSWS.AND URZ, UR8 ;  /* 0x0000000800ff79e3 */ /* 0x0003e20008000000 */
[----:B------:R-:W4:Y:S01]  /*4c30*/  REDUX UR6, R0 ;  /* 0x00000000000673c4 */ /* 0x000f220000000000 */
[----:B--2---:R-:W-:Y:S01]  /*4c40*/  ISETP.EQ.U32.AND P0, PT, R2, UR7, PT ;  /* 0x0000000702007c0c */ /* 0x004fe2000bf02070 */
[----:B---3--:R-:W-:Y:S01]  /*4c50*/  IMAD.U32 R2, RZ, RZ, UR5 ;  /* 0x00000005ff027e24 */ /* 0x008fe2000f8e00ff */
[----:B----4-:R-:W-:-:S11]  /*4c60*/  MOV R3, UR6 ;  /* 0x0000000600037c02 */ /* 0x010fd60008000f00 */
[----:B------:R1:W-:Y:S04]  /*4c70*/  @P0 ATOMS.AND RZ, [UR4+0x14], R3 ;  /* 0x00001403ffff098c */ /* 0x0003e8000a800004 */
[----:B------:R1:W-:Y:S01]  /*4c80*/  @P0 ATOMS.AND RZ, [UR4+0x18], R2 ;  /* 0x00001802ffff098c */ /* 0x0003e2000a800004 */
[----:B------:R-:W-:Y:S05]  /*4c90*/  BRA `(.L_x_97) ;  /* 0x0000000000147947 */ /* 0x000fea0003800000 */
.L_x_96:
[----:B------:R-:W-:Y:S02]  /*4ca0*/  MOV R2, 0x4cc0 ;  /* 0x00004cc000027802 */ /* 0x000fe40000000f00 */
[----:B-1--45:R-:W-:Y:S05]  /*4cb0*/  CALL.REL.NOINC `($__internal_0_$__cuda_sm10x_tcgen05_guardrail_trap_col_being_dealloced_not_returned_by_alloc) ;  /* 0x0000004c00487944 */ /* 0x032fea0003c00000 */
[----:B------:R-:W-:Y:S05]  /*4cc0*/  BRA `(.L_x_97) ;  /* 0x0000000000087947 */ /* 0x000fea0003800000 */
.L_x_95:
[----:B------:R-:W-:Y:S02]  /*4cd0*/  MOV R2, 0x4cf0 ;  /* 0x00004cf000027802 */ /* 0x000fe40000000f00 */
[----:B-1--45:R-:W-:Y:S05]  /*4ce0*/  CALL.REL.NOINC `($__internal_2_$__cuda_sm10x_tcgen05_guardrail_trap_unallocated_columns_being_dealloced) ;  /* 0x0000004c00547944 */ /* 0x032fea0003c00000 */
.L_x_97:
[----:B------:R-:W-:Y:S01]  /*4cf0*/  NOP ;  /* 0x0000000000007918 */ /* 0x000fe20000000000 */
[----:B-1----:R-:W-:Y:S05]  /*4d00*/  EXIT ;  /* 0x000000000000794d */ /* 0x002fea0003800000 */
.L_x_79:
[----:B------:R-:W-:-:S09]  /*4d10*/  UISETP.NE.OR UP2, UPT, UR8, 0x3, !UP2 ;  /* 0x000000030800788c */ /* 0x000fd2000d745670 */
[----:B------:R-:W-:Y:S05]  /*4d20*/  BRA.U UP2, `(.L_x_98) ;  /* 0x0000000d02407547 */ /* 0x000fea000b800000 */
[----:B------:R-:W1:Y:S01]  /*4d30*/  LDC R0, c[0x0][0xb30] ;  /* 0x0002cc00ff007b82 */ /* 0x000e620000000800 */
[----:B------:R-:W2:Y:S01]  /*4d40*/  LDCU.64 UR8, c[0x0][0x888] ;  /* 0x00011100ff0877ac */ /* 0x000ea20008000a00 */
[----:B------:R-:W-:Y:S02]  /*4d50*/  HFMA2 R29, -RZ, RZ, 0, 0 ;  /* 0x00000000ff1d7431 */ /* 0x000fe400000001ff */
[----:B------:R-:W-:Y:S01]  /*4d60*/  IMAD.MOV.U32 R31, RZ, RZ, 0x1 ;  /* 0x00000001ff1f7424 */ /* 0x000fe200078e00ff */
[----:B------:R-:W-:Y:S01]  /*4d70*/  MOV R23, 0x1000 ;  /* 0x0000100000177802 */ /* 0x000fe20000000f00 */
[----:B------:R-:W4:Y:S01]  /*4d80*/  LDCU.64 UR4, c[0x0][0x890] ;  /* 0x00011200ff0477ac */ /* 0x000f220008000a00 */
[----:B------:R-:W-:Y:S01]  /*4d90*/  IMAD.MOV.U32 R30, RZ, RZ, RZ ;  /* 0x000000ffff1e7224 */ /* 0x000fe200078e00ff */
[----:B------:R-:W3:Y:S01]  /*4da0*/  LDC R19, c[0x0][0x370] ;  /* 0x0000dc00ff137b82 */ /* 0x000ee20000000800 */
[----:B------:R-:W-:Y:S01]  /*4db0*/  UMOV UR7, 0x400 ;  /* 0x0000040000077882 */ /* 0x000fe20000000000 */
[----:B------:R-:W-:-:S02]  /*4dc0*/  UPLOP3.LUT UP1, UPT, UPT, UPT, UPT, 0x40, 0x4 ;  /* 0x000000000004789c */ /* 0x000fc40003f2e870 */
[----:B------:R-:W-:-:S04]  /*4dd0*/  ULEA UR7, UR37, UR7, 0x18 ;  /* 0x0000000725077291 */ /* 0x000fc8000f8ec0ff */
[----:B------:R-:W3:Y:S01]  /*4de0*/  LDC R2, c[0x0][0xb0c] ;  /* 0x0002c300ff027b82 */ /* 0x000ee20000000800 */
[----:B------:R-:W-:Y:S02]  /*4df0*/  UIADD3 UR13, UPT, UPT, UR7, 0x228, URZ ;  /* 0x00000228070d7890 */ /* 0x000fe4000fffe0ff */
[----:B--2---:R-:W-:Y:S02]  /*4e00*/  UISETP.NE.U32.AND UP2, UPT, UR8, URZ, UPT ;  /* 0x000000ff0800728c */ /* 0x004fe4000bf45070 */
[----:B------:R-:W-:Y:S02]  /*4e10*/  UIADD3 UR17, UPT, UPT, UR7, 0x220, URZ ;  /* 0x0000022007117890 */ /* 0x000fe4000fffe0ff */
[----:B----4-:R-:W-:Y:S01]  /*4e20*/  UISETP.NE.U32.AND UP3, UPT, UR4, URZ, UPT ;  /* 0x000000ff0400728c */ /* 0x010fe2000bf65070 */
[----:B------:R-:W2:Y:S01]  /*4e30*/  LDC R18, c[0x0][0xb20] ;  /* 0x0002c800ff127b82 */ /* 0x000ea20000000800 */
[----:B-1----:R-:W-:Y:S01]  /*4e40*/  ISETP.NE.AND P1, PT, R0, 0x1, PT ;  /* 0x000000010000780c */ /* 0x002fe20003f25270 */
[----:B------:R-:W-:-:S02]  /*4e50*/  UISETP.NE.AND.EX UP2, UPT, UR9, URZ, UPT, UP2 ;  /* 0x000000ff0900728c */ /* 0x000fc4000bf45320 */
[----:B------:R-:W-:Y:S02]  /*4e60*/  UPRMT UR13, UR37, 0x654, UR13 ;  /* 0x00000654250d7896 */ /* 0x000fe4000800000d */
[----:B------:R-:W-:Y:S02]  /*4e70*/  UISETP.NE.AND.EX UP3, UPT, UR5, URZ, UPT, UP3 ;  /* 0x000000ff0500728c */ /* 0x000fe4000bf65330 */
[----:B------:R-:W1:Y:S08]  /*4e80*/  LDC.64 R32, c[0x0][0x348] ;  /* 0x0000d200ff207b82 */ /* 0x000e700000000a00 */
[----:B------:R-:W4:Y:S08]  /*4e90*/  LDC.64 R16, c[0x0][0xb10] ;  /* 0x0002c400ff107b82 */ /* 0x000f300000000a00 */
[----:B------:R-:W1:Y:S08]  /*4ea0*/  LDC.64 R6, c[0x0][0xb18] ;  /* 0x0002c600ff067b82 */ /* 0x000e700000000a00 */
[----:B------:R-:W1:Y:S08]  /*4eb0*/  LDC.64 R4, c[0x0][0xb28] ;  /* 0x0002ca00ff047b82 */ /* 0x000e700000000a00 */
[----:B--23--:R-:W1:Y:S02]  /*4ec0*/  LDC R22, c[0x0][0x374] ;  /* 0x0000dd00ff167b82 */ /* 0x00ce640000000800 */
.L_x_107:
[C---:B------:R-:W-:Y:S02]  /*4ed0*/  LEA R0, R30.reuse, UR7, 0x3 ;  /* 0x000000071e007c11 */ /* 0x040fe4000f8e18ff */
[----:B------:R-:W-:Y:S02]  /*4ee0*/  SHF.L.U32 R3, R29, 0x1f, RZ ;  /* 0x0000001f1d037819 */ /* 0x000fe400000006ff */
[----:B------:R-:W-:Y:S02]  /*4ef0*/  LEA R24, R30, UR7, 0x4 ;  /* 0x000000071e187c11 */ /* 0x000fe4000f8e20ff */
[----:B--2---:R-:W2:Y:S02]  /*4f00*/  SYNCS.PHASECHK.TRANS64.TRYWAIT P0, [R0+URZ+0x250], R3 ;  /* 0x00025003000075a7 */ /* 0x004ea400080011ff */
[----:B--2---:R-:W-:Y:S05]  /*4f10*/  @!P0 BRA `(.L_x_99) ;  /* 0x0000004400ec8947 */ /* 0x004fea0003800000 */
.L_x_223:
[----:B------:R-:W-:Y:S01]  /*4f20*/  ISETP.GE.AND P0, PT, R40, 0x1, PT ;  /* 0x000000012800780c */ /* 0x000fe20003f06270 */
[----:B------:R-:W3:Y:S01]  /*4f30*/  LDS.128 R24, [R24+0x2e0] ;  /* 0x0002e00018187984 */ /* 0x000ee20000000c00 */
[----:B--2---:R-:W-:Y:S01]  /*4f40*/  VIADD R0, R0, 0x260 ;  /* 0x0000026000007836 */ /* 0x004fe20000000000 */
[----:B------:R-:W-:Y:S01]  /*4f50*/  @!PT LDS RZ, [RZ] ;  /* 0x00000000fffff984 */ /* 0x000fe20000000800 */
[----:B------:R-:W-:Y:S01]  /*4f60*/  @!PT LDS RZ, [RZ] ;  /* 0x00000000fffff984 */ /* 0x000fe20000000800 */
[----:B------:R-:W-:Y:S01]  /*4f70*/  @!PT LDS RZ, [RZ] ;  /* 0x00000000fffff984 */ /* 0x000fe20000000800 */
[----:B------:R-:W-:Y:S01]  /*4f80*/  @!PT LDS RZ, [RZ] ;  /* 0x00000000fffff984 */ /* 0x000fe20000000800 */
[----:B------:R2:W-:Y:S06]  /*4f90*/  MEMBAR.ALL.CTA ;  /* 0x0000000000007992 */ /* 0x0005ec0000008000 */
[----:B--2---:R-:W2:Y:S01]  /*4fa0*/  FENCE.VIEW.ASYNC.S ;  /* 0x00000000000073c6 */ /* 0x004ea20000000000 */
[----:B------:R-:W-:Y:S04]  /*4fb0*/  PRMT R0, RZ, 0x654, R0 ;  /* 0x00000654ff007816 */ /* 0x000fe80000000000 */
[----:B--2---:R2:W-:Y:S01]  /*4fc0*/  SYNCS.ARRIVE.TRANS64.RED.A1T0 RZ, [R0+URZ], RZ ;  /* 0x000000ff00ff79a7 */ /* 0x0045e200081004ff */
[----:B---3--:R-:W-:Y:S11]  /*4fd0*/  LOP3.LUT P3, RZ, R26, 0x1, RZ, 0xc0, !PT ;  /* 0x000000011aff7812 */ /* 0x008ff6000786c0ff */
[----:B------:R-:W-:Y:S02]  /*4fe0*/  @!UPT UIADD3 URZ, UPT, UPT, URZ, URZ, URZ ;  /* 0x000000fffffff290 */ /* 0x000fe4000fffe0ff */
[----:B------:R-:W-:Y:S02]  /*4ff0*/  @P3 MOV R13, R24 ;  /* 0x00000018000d3202 */ /* 0x000fe40000000f00 */
[----:B------:R-:W-:Y:S01]  /*5000*/  @P3 LOP3.LUT R8, R25, 0xffff, RZ, 0xc0, !PT ;  /* 0x0000ffff19083812 */ /* 0x000fe200078ec0ff */
[----:B--2---:R-:W-:Y:S06]  /*5010*/  @!P0 BRA `(.L_x_100) ;  /* 0x0000000000a48947 */ /* 0x004fec0003800000 */
[----:B-1----:R-:W-:Y:S01]  /*5020*/  IMAD.HI.U32 R35, R22, R7, RZ ;  /* 0x0000000716237227 */ /* 0x002fe200078e00ff */
[----:B------:R-:W-:Y:S02]  /*5030*/  ISETP.NE.AND P0, PT, R6, 0x1, PT ;  /* 0x000000010600780c */ /* 0x000fe40003f05270 */
[----:B------:R-:W-:Y:S01]  /*5040*/  ISETP.NE.AND P2, PT, R40, 0x1, PT ;  /* 0x000000012800780c */ /* 0x000fe20003f45270 */
[----:B----4-:R-:W-:Y:S01]  /*5050*/  IMAD.HI.U32 R34, R19, R16, RZ ;  /* 0x0000001013227227 */ /* 0x010fe200078e00ff */
[----:B------:R-:W-:Y:S02]  /*5060*/  SHF.R.U32.HI R35, RZ, R18, R35 ;  /* 0x00000012ff237219 */ /* 0x000fe40000011623 */
[----:B------:R-:W-:Y:S01]  /*5070*/  ISETP.NE.AND P4, PT, R2, 0x1, PT ;  /* 0x000000010200780c */ /* 0x000fe20003f85270 */
[----:B------:R-:W-:Y:S01]  /*5080*/  IMAD.HI.U32 R36, R13, R16, RZ ;  /* 0x000000100d247227 */ /* 0x000fe200078e00ff */
[----:B------:R-:W-:Y:S02]  /*5090*/  SHF.R.U32.HI R34, RZ, R17, R34 ;  /* 0x00000011ff227219 */ /* 0x000fe40000011622 */
[----:B------:R-:W-:Y:S01]  /*50a0*/  SEL R3, R22, R35, !P0 ;  /* 0x0000002316037207 */ /* 0x000fe20004000000 */
[C---:B------:R-:W-:Y:S01]  /*50b0*/  IMAD.HI.U32 R35, R8.reuse, R7, RZ ;  /* 0x0000000708237227 */ /* 0x040fe200078e00ff */
[----:B------:R-:W-:Y:S02]  /*50c0*/  SEL R11, R19, R34, !P4 ;  /* 0x00000022130b7207 */ /* 0x000fe40006000000 */
[----:B------:R-:W-:Y:S01]  /*50d0*/  SHF.R.U32.HI R36, RZ, R17, R36 ;  /* 0x00000011ff247219 */ /* 0x000fe20000011624 */
[----:B------:R-:W-:Y:S01]  /*50e0*/  IMAD.HI.U32 R38, R3, R4, RZ ;  /* 0x0000000403267227 */ /* 0x000fe200078e00ff */
[----:B------:R-:W-:Y:S03]  /*50f0*/  SHF.R.U32.HI R35, RZ, R18, R35 ;  /* 0x00000012ff237219 */ /* 0x000fe60000011623 */
[----:B------:R-:W-:Y:S01]  /*5100*/  IMAD.HI.U32 R34, R11, R4, RZ ;  /* 0x000000040b227227 */ /* 0x000fe200078e00ff */
[----:B------:R-:W-:Y:S02]  /*5110*/  @P2 SHF.R.U32.HI R3, RZ, R5, R38 ;  /* 0x00000005ff032219 */ /* 0x000fe40000011626 */
[----:B------:R-:W-:Y:S02]  /*5120*/  SEL R9, R8, R35, !P0 ;  /* 0x0000002308097207 */ /* 0x000fe40004000000 */
[----:B------:R-:W-:Y:S01]  /*5130*/  @P2 SHF.R.U32.HI R11, RZ, R5, R34 ;  /* 0x00000005ff0b2219 */ /* 0x000fe20000011622 */
[C---:B------:R-:W-:Y:S01]  /*5140*/  IMAD R10, R40.reuse, R3, RZ ;  /* 0x00000003280a7224 */ /* 0x040fe200078e02ff */
[----:B------:R-:W-:Y:S01]  /*5150*/  SEL R3, R13, R36, !P4 ;  /* 0x000000240d037207 */ /* 0x000fe20006000000 */
[C---:B------:R-:W-:Y:S03]  /*5160*/  IMAD.HI.U32 R14, R9.reuse, R4, RZ ;  /* 0x00000004090e7227 */ /* 0x040fe600078e00ff */
[----:B------:R-:W-:Y:S01]  /*5170*/  ISETP.GE.AND P0, PT, R9, R10, PT ;  /* 0x0000000a0900720c */ /* 0x000fe20003f06270 */
[C---:B------:R-:W-:Y:S01]  /*5180*/  IMAD R12, R40.reuse, R11, RZ ;  /* 0x0000000b280c7224 */ /* 0x040fe200078e02ff */
[-C--:B------:R-:W-:Y:S04]  /*5190*/  SHF.R.U32.HI R14, RZ, R5.reuse, R14 ;  /* 0x00000005ff0e7219 */ /* 0x080fe8000001160e */
[----:B------:R-:W-:Y:S02]  /*51a0*/  ISETP.GE.OR P0, PT, R3, R12, P0 ;  /* 0x0000000c0300720c */ /* 0x000fe40000706670 */
[----:B------:R-:W-:Y:S05]  /*51b0*/  SEL R15, R9, R14, !P2 ;  /* 0x0000000e090f7207 */ /* 0x000fea0005000000 */
[----:B------:R-:W-:Y:S04]  /*51c0*/  IMAD.MOV R14, RZ, RZ, -R15 ;  /* 0x000000ffff0e7224 */ /* 0x000fe800078e0a0f */
[----:B------:R-:W-:Y:S02]  /*51d0*/  IMAD R14, R40, R14, R9 ;  /* 0x0000000e280e7224 */ /* 0x000fe400078e0209 */
[C---:B------:R-:W-:Y:S05]  /*51e0*/  @!P0 IMAD.HI.U32 R10, R3.reuse, R4, RZ ;  /* 0x00000004030a8227 */ /* 0x040fea00078e00ff */
[----:B------:R-:W-:Y:S04]  /*51f0*/  @!P0 SHF.R.U32.HI R10, RZ, R5, R10 ;  /* 0x00000005ff0a8219 */ /* 0x000fe8000001160a */
[----:B------:R-:W-:Y:S01]  /*5200*/  @!P0 SEL R0, R3, R10, !P2 ;  /* 0x0000000a03008207 */ /* 0x000fe20005000000 */
[----:B------:R-:W-:Y:S03]  /*5210*/  IMAD.MOV R10, RZ, RZ, -R3 ;  /* 0x000000ffff0a7224 */ /* 0x000fe600078e0a03 */
[----:B------:R-:W-:Y:S01]  /*5220*/  @!P0 IADD3 R15, PT, PT, R15, -R0, RZ ;  /* 0x800000000f0f8210 */ /* 0x000fe20007ffe0ff */
[----:B------:R-:W-:Y:S01]  /*5230*/  @!P0 IMAD R0, R11, R14, R0 ;  /* 0x0000000e0b008224 */ /* 0x000fe200078e0200 */
[----:B------:R-:W-:Y:S01]  /*5240*/  IADD3 R11, PT, PT, -R9, RZ, RZ ;  /* 0x000000ff090b7210 */ /* 0x000fe20007ffe1ff */
[----:B------:R-:W-:Y:S02]  /*5250*/  IMAD R13, R2, R10, R13 ;  /* 0x0000000a020d7224 */ /* 0x000fe400078e020d */
[----:B------:R-:W-:Y:S02]  /*5260*/  @!P0 IMAD R9, R15, R40, R3 ;  /* 0x000000280f098224 */ /* 0x000fe400078e0203 */
[----:B------:R-:W-:Y:S02]  /*5270*/  @!P0 IMAD.MOV.U32 R3, RZ, RZ, R0 ;  /* 0x000000ffff038224 */ /* 0x000fe400078e0000 */
[----:B------:R-:W-:Y:S02]  /*5280*/  IMAD R8, R6, R11, R8 ;  /* 0x0000000b06087224 */ /* 0x000fe400078e0208 */
[----:B------:R-:W-:Y:S02]  /*5290*/  IMAD R13, R3, R2, R13 ;  /* 0x00000002030d7224 */ /* 0x000fe400078e020d */
[----:B------:R-:W-:Y:S02]  /*52a0*/  IMAD R8, R9, R6, R8 ;  /* 0x0000000609087224 */ /* 0x000fe400078e0208 */
.L_x_100:
[----:B------:R-:W-:Y:S05]  /*52b0*/  BRA.U UP1, `(.L_x_101) ;  /* 0x0000000101107547 */ /* 0x000fea000b800000 */
[----:B------:R-:W-:Y:S04]  /*52c0*/  MOV R0, UR6 ;  /* 0x0000000600007c02 */ /* 0x000fe80008000f00 */
[----:B------:R-:W-:Y:S04]  /*52d0*/  SHF.L.U32 R3, R0, 0x1f, RZ ;  /* 0x0000001f00037819 */ /* 0x000fe800000006ff */
[----:B------:R-:W2:Y:S02]  /*52e0*/  SYNCS.PHASECHK.TRANS64.TRYWAIT P0, [UR7+0x248], R3 ;  /* 0x00024803ff0075a7 */ /* 0x000ea40008001107 */
[----:B--2---:R-:W-:Y:S05]  /*52f0*/  @!P0 BRA `(.L_x_102) ;  /* 0x0000004400088947 */ /* 0x004fea0003800000 */
.L_x_101:
[----:B------:R-:W-:Y:S02]  /*5300*/  R2UR UR19, R21 ;  /* 0x00000000151372ca */ /* 0x000fe400000e0000 */
[----:B------:R-:W-:Y:S02]  /*5310*/  R2UR UR18, R20 ;  /* 0x00000000141272ca */ /* 0x000fe400000e0000 */
[----:B------:R-:W-:Y:S02]  /*5320*/  ISETP.NE.U32.AND P2, PT, RZ, UR4, PT ;  /* 0x00000004ff007c0c */ /* 0x000fe4000bf45070 */
[----:B------:R-:W-:Y:S02]  /*5330*/  SHF.L.U32 R12, R31, 0x1f, RZ ;  /* 0x0000001f1f0c7819 */ /* 0x000fe400000006ff */
[----:B------:R-:W-:Y:S05]  /*5340*/  ISETP.NE.AND.EX P2, PT, RZ, UR5, PT, P2 ;  /* 0x00000005ff007c0c */ /* 0x000fea000bf45320 */
[----:B------:R-:W-:Y:S02]  /*5350*/  USHF.L.U32 UR19, UR19, 0x6, URZ ;  /* 0x0000000613137899 */ /* 0x000fe400080006ff */
[----:B------:R-:W-:Y:S01]  /*5360*/  USHF.L.U32 UR18, UR18, 0x7, URZ ;  /* 0x0000000712127899 */ /* 0x000fe200080006ff */
[----:B------:R-:W-:Y:S11]  /*5370*/  BRA.U !UP3, `(.L_x_103) ;  /* 0x000000010b347547 */ /* 0x000ff6000b800000 */
[----:B------:R-:W-:Y:S01]  /*5380*/  UPLOP3.LUT UP0, UPT, UPT, UPT, UP2, 0x80, 0x8 ;  /* 0x000000000008789c */ /* 0x000fe20003f0f020 */
[----:B--2---:R-:W-:Y:S02]  /*5390*/  HFMA2 R0, -RZ, RZ, 0, 5.9604644775390625e-08 ;  /* 0x00000001ff007431 */ /* 0x004fe400000001ff */
[----:B------:R-:W-:Y:S03]  /*53a0*/  IMAD.MOV.U32 R95, RZ, RZ, 0x1 ;  /* 0x00000001ff5f7424 */ /* 0x000fe600078e00ff */
[----:B------:R-:W-:Y:S05]  /*53b0*/  PLOP3.LUT P0, PT, PT, PT, UP0, 0x80, 0x8 ;  /* 0x000000000008781c */ /* 0x000fea0003f0f008 */
[----:B------:R-:W2:Y:S01]  /*53c0*/  @UP0 LDCU.64 UR10, c[0x0][0x888] ;  /* 0x00011100ff0a07ac */ /* 0x000ea20008000a00 */
[----:B------:R-:W-:Y:S07]  /*53d0*/  @UP0 UIMAD UR8, UR36, UR4, URZ ;  /* 0x00000004240802a4 */ /* 0x000fee000f8e02ff */
[----:B------:R-:W-:Y:S01]  /*53e0*/  @!P0 PRMT R95, R0, 0x7610, R95 ;  /* 0x00007610005f8816 */ /* 0x000fe2000000005f */
[----:B--2---:R-:W-:Y:S03]  /*53f0*/  @UP0 UIMAD.WIDE UR10, UR8, 0x4, UR10 ;  /* 0x00000004080a08a5 */ /* 0x004fe6000f8e020a */
[----:B------:R-:W2:Y:S03]  /*5400*/  @!UP0 LDCU UR8, c[0x0][0x880] ;  /* 0x00011000ff0887ac */ /* 0x000ea60008000800 */
[----:B------:R-:W-:Y:S01]  /*5410*/  IMAD.U32 R10, RZ, RZ, UR10 ;  /* 0x0000000aff0a7e24 */ /* 0x000fe2000f8e00ff */
[----:B------:R-:W-:Y:S05]  /*5420*/  MOV R11, UR11 ;  /* 0x0000000b000b7c02 */ /* 0x000fea0008000f00 */
[----:B-----5:R3:W5:Y:S02]  /*5430*/  @P0 LDG.E R49, desc[UR46][R10.64] ;  /* 0x0000002e0a310981 */ /* 0x020764000c1e1900 */
[----:B--23--:R-:W-:Y:S07]  /*5440*/  @!P0 IMAD.U32 R49, RZ, RZ, UR8 ;  /* 0x00000008ff318e24 */ /* 0x00cfee000f8e00ff */
.L_x_103:
[----:B-----5:R-:W-:Y:S01]  /*5450*/  @!P2 FSETP.EQ.AND P0, PT, R49, RZ, PT ;  /* 0x000000ff3100a20b */ /* 0x020fe20003f02000 */
[----:B------:R-:W-:Y:S01]  /*5460*/  @!UPT UIADD3 URZ, UPT, UPT, URZ, URZ, URZ ;  /* 0x000000fffffff290 */ /* 0x000fe2000fffe0ff */
[----:B------:R-:W-:Y:S11]  /*5470*/  @!P2 BRA `(.L_x_104) ;  /* 0x000000000014a947 */ /* 0x000ff60003800000 */
[----:B------:R-:W-:Y:S02]  /*5480*/  LOP3.LUT P2, RZ, R95, 0xff, RZ, 0xc0, !PT ;  /* 0x000000ff5fff7812 */ /* 0x000fe4000784c0ff */
[----:B------:R-:W-:Y:S04]  /*5490*/  PLOP3.LUT P0, PT, PT, PT, UP0, 0x80, 0x8 ;  /* 0x000000000008781c */ /* 0x000fe80003f0f008 */
[----:B------:R-:W-:Y:S07]  /*54a0*/  PLOP3.LUT P0, PT, P0, PT, PT, 0x8, 0x80 ;  /* 0x000000000080781c */ /* 0x000fee000070e170 */
[----:B------:R-:W-:Y:S11]  /*54b0*/  @P2 FSETP.EQ.AND P0, PT, R49, RZ, PT ;  /* 0x000000ff3100220b */ /* 0x000ff60003f02000 */
[----:B------:R-:W-:Y:S02]  /*54c0*/  @!UPT UIADD3 URZ, UPT, UPT, URZ, URZ, URZ ;  /* 0x000000fffffff290 */ /* 0x000fe4000fffe0ff */
.L_x_104:
[----:B------:R-:W3:Y:S01]  /*54d0*/  SYNCS.PHASECHK.TRANS64.TRYWAIT P2, [UR7+0x230], R12 ;  /* 0x0002300cff0075a7 */ /* 0x000ee20008041107 */
[----:B------:R-:W-:Y:S04]  /*54e0*/  ELECT P4, URZ, PT ;  /* 0x0000000000ff782f */ /* 0x000fe80003880000 */
[----:B------:R-:W-:Y:S11]  /*54f0*/  PLOP3.LUT P4, PT, P0, P4, PT, 0xf2, 0x2f ;  /* 0x00000000002f781c */ /* 0x000ff60000789e72 */
[----:B------:R-:W-:Y:S02]  /*5500*/  @!UPT UIADD3 URZ, UPT, UPT, URZ, URZ, URZ ;  /* 0x000000fffffff290 */ /* 0x000fe4000fffe0ff */
[----:B-1----:R-:W-:Y:S05]  /*5510*/  @!P4 IADD3 R21, P0, PT, R32, 0x580, RZ ;  /* 0x000005802015c810 */ /* 0x002fea0007f1e0ff */
[----:B------:R-:W-:Y:S01]  /*5520*/  @!P4 IMAD.X R20, RZ, RZ, R33, P0 ;  /* 0x000000ffff14c224 */ /* 0x000fe200000e0621 */
[----:B---3--:R-:W-:Y:S07]  /*5530*/  @!P2 BRA `(.L_x_105) ;  /* 0x000000400090a947 */ /* 0x008fee0003800000 */
.L_x_226:
[----:B------:R-:W3:Y:S01]  /*5540*/  LDC.64 R14, c[0x0][0xb10] ;  /* 0x0002c400ff0e7b82 */ /* 0x000ee20000000a00 */
[----:B------:R-:W-:Y:S01]  /*5550*/  @!P4 R2UR UR8, R20 ;  /* 0x000000001408c2ca */ /* 0x000fe200000e0000 */
[----:B------:R-:W-:Y:S01]  /*5560*/  VOTEU.ALL UP1, P4 ;  /* 0x0000000000ff7886 */ /* 0x000fe20002020000 */
[----:B------:R-:W-:Y:S01]  /*5570*/  @!P4 R2UR UR9, R21 ;  /* 0x000000001509c2ca */ /* 0x000fe200000e0000 */
[----:B------:R-:W-:Y:S01]  /*5580*/  UMOV UR10, 0x0 ;  /* 0x00000000000a7882 */ /* 0x000fe20000000000 */
[----:B------:R-:W-:Y:S03]  /*5590*/  UMOV UR11, 0x10000000 ;  /* 0x10000000000b7882 */ /* 0x000fe60000000000 */
[----:B------:R-:W5:Y:S01]  /*55a0*/  LDC.64 R10, c[0x0][0xb18] ;  /* 0x0002c600ff0a7b82 */ /* 0x000f620000000a00 */
[----:B------:R-:W-:Y:S01]  /*55b0*/  @!UP1 UIADD3 UR16, UPT, UPT, UR7, 0x400, URZ ;  /* 0x0000040007109890 */ /* 0x000fe2000fffe0ff */
[----:B------:R-:W-:Y:S01]  /*55c0*/  @P3 SHF.R.U32.HI R28, RZ, 0x10, R25 ;  /* 0x00000010ff1c3819 */ /* 0x000fe20000011619 */
[----:B------:R-:W-:Y:S01]  /*55d0*/  VOTEU.ALL UP1, P4 ;  /* 0x0000000000ff7886 */ /* 0x000fe20002020000 */
[----:B------:R-:W-:Y:S01]  /*55e0*/  UMOV UR20, UR36 ;  /* 0x0000002400147c82 */ /* 0x000fe20008000000 */
[----:B------:R-:W-:Y:S03]  /*55f0*/  VIADD R30, R30, 0x1 ;  /* 0x000000011e1e7836 */ /* 0x000fe60000000000 */
[----:B--2---:R-:W2:Y:S01]  /*5600*/  @!P1 LDC R0, c[0x0][0xb20] ;  /* 0x0002c800ff009b82 */ /* 0x004ea20000000800 */
[----:B------:R-:W-:Y:S01]  /*5610*/  IMAD.U32 R21, RZ, RZ, UR8 ;  /* 0x00000008ff157e24 */ /* 0x000fe2000f8e00ff */
[----:B------:R-:W-:Y:S06]  /*5620*/  UPRMT UR8, UR37, 0x654, UR17 ;  /* 0x0000065425087896 */ /* 0x000fec0008000011 */
[----:B-1----:R-:W1:Y:S01]  /*5630*/  @!P1 LDC R3, c[0x0][0xb0c] ;  /* 0x0002c300ff039b82 */ /* 0x002e620000000800 */
[----:B------:R-:W-:Y:S01]  /*5640*/  IMAD.U32 R20, RZ, RZ, UR9 ;  /* 0x00000009ff147e24 */ /* 0x000fe2000f8e00ff */
[----:B------:R-:W-:Y:S04]  /*5650*/  @!P4 R2UR UR15, R21 ;  /* 0x00000000150fc2ca */ /* 0x000fe800000e0000 */
[----:B------:R-:W-:Y:S01]  /*5660*/  @!P4 R2UR UR14, R20 ;  /* 0x00000000140ec2ca */ /* 0x000fe200000e0000 */
[----:B------:R-:W-:Y:S11]  /*5670*/  @!P4 IMAD.MOV.U32 R20, RZ, RZ, 0x1000 ;  /* 0x00001000ff14c424 */ /* 0x000ff600078e00ff */
[----:B------:R-:W-:Y:S01]  /*5680*/  @!UPT UIADD3 URZ, UPT, UPT, URZ, URZ, URZ ;  /* 0x000000fffffff290 */ /* 0x000fe2000fffe0ff */
[----:B------:R1:W-:Y:S01]  /*5690*/  @!UP1 UTMALDG.3D [UR16], [UR14], desc[UR10] ;  /* 0x00000a100e0095b4 */ /* 0x0003e20008011000 */
[----:B------:R1:W-:Y:S02]  /*56a0*/  @!P4 SYNCS.ARRIVE.TRANS64.RED.A0TR RZ, [UR7+0x220], R20 ;  /* 0x00022014ffffc9a7 */ /* 0x0003e40008300407 */
[----:B-1----:R-:W-:Y:S01]  /*56b0*/  @!P1 ISETP.NE.AND P2, PT, R3, 0x1, PT ;  /* 0x000000010300980c */ /* 0x002fe20003f45270 */
[C---:B---3--:R-:W-:Y:S01]  /*56c0*/  @!P1 IMAD.HI.U32 R14, R13.reuse, R14, RZ ;  /* 0x0000000e0d0e9227 */ /* 0x048fe200078e00ff */
[----:B-----5:R-:W-:Y:S03]  /*56d0*/  @!P1 ISETP.NE.AND P0, PT, R10, 0x1, PT ;  /* 0x000000010a00980c */ /* 0x020fe60003f05270 */
[C---:B------:R-:W-:Y:S01]  /*56e0*/  @!P1 IMAD.HI.U32 R11, R8.reuse, R11, RZ ;  /* 0x0000000b080b9227 */ /* 0x040fe200078e00ff */
[----:B------:R-:W-:Y:S04]  /*56f0*/  @!P1 SHF.R.U32.HI R14, RZ, R15, R14 ;  /* 0x0000000fff0e9219 */ /* 0x000fe8000001160e */
[----:B--2---:R-:W-:Y:S01]  /*5700*/  @!P1 SHF.R.U32.HI R9, RZ, R0, R11 ;  /* 0x00000000ff099219 */ /* 0x004fe2000001160b */
[----:B------:R-:W-:Y:S01]  /*5710*/  SYNCS.ARRIVE.TRANS64.RED.A1T0 RZ, [UR8], RZ ;  /* 0x000000ffffff79a7 */ /* 0x000fe20008100408 */
[----:B------:R-:W-:Y:S02]  /*5720*/  @!P1 SEL R14, R13, R14, !P2 ;  /* 0x0000000e0d0e9207 */ /* 0x000fe40005000000 */
[----:B------:R-:W-:Y:S01]  /*5730*/  @!P1 SEL R9, R8, R9, !P0 ;  /* 0x0000000908099207 */ /* 0x000fe20004000000 */
[----:B------:R-:W1:Y:S04]  /*5740*/  SYNCS.PHASECHK.TRANS64.TRYWAIT P5, [UR7+0x238], R12 ;  /* 0x0002380cff0075a7 */ /* 0x000e6800080a1107 */
[----:B------:R-:W-:Y:S02]  /*5750*/  @!P1 IMAD.IADD R0, R9, 0x1, -R14 ;  /* 0x0000000109009824 */ /* 0x000fe400078e0a0e */
[----:B------:R-:W-:Y:S02]  /*5760*/  @!P1 IMAD.IADD R9, R14, 0x1, -R9 ;  /* 0x000000010e099824 */ /* 0x000fe400078e0a09 */
[----:B------:R-:W-:Y:S02]  /*5770*/  @!P1 IMAD R13, R0, R3, R13 ;  /* 0x00000003000d9224 */ /* 0x000fe400078e020d */
[----:B------:R-:W-:Y:S01]  /*5780*/  @!P1 IMAD R8, R9, R10, R8 ;  /* 0x0000000a09089224 */ /* 0x000fe200078e0208 */
[----:B-1----:R-:W-:Y:S06]  /*5790*/  @!P5 BRA `(.L_x_106) ;  /* 0x000000400010d947 */ /* 0x002fec0003800000 */
.L_x_228:
[----:B-1----:R-:W-:Y:S01]  /*57a0*/  @!P4 IADD3 R3, P0, PT, R32, 0x580, RZ ;  /* 0x000005802003c810 */ /* 0x002fe20007f1e0ff */
[----:B------:R-:W-:Y:S01]  /*57b0*/  VOTEU.ALL UP1, P4 ;  /* 0x0000000000ff7886 */ /* 0x000fe20002020000 */
[----:B------:R-:W-:Y:S01]  /*57c0*/  UMOV UR20, 0x0 ;  /* 0x0000000000147882 */ /* 0x000fe20000000000 */
[----:B------:R-:W-:Y:S01]  /*57d0*/  UMOV UR21, 0x10000000 ;  /* 0x1000000000157882 */ /* 0x000fe20000000000 */
[----:B------:R-:W-:Y:S01]  /*57e0*/  @!P4 R2UR UR9, R3 ;  /* 0x000000000309c2ca */ /* 0x000fe200000e0000 */
[----:B------:R-:W-:Y:S01]  /*57f0*/  @!P4 IMAD.X R0, RZ, RZ, R33, P0 ;  /* 0x000000ffff00c224 */ /* 0x000fe200000e0621 */
[----:B------:R-:W-:Y:S01]  /*5800*/  @!UP1 UIADD3 UR10, UPT, UPT, UR18, 0x40, URZ ;  /* 0x00000040120a9890 */ /* 0x000fe2000fffe0ff */
[----:B------:R-:W-:Y:S01]  /*5810*/  ISETP.NE.AND P0, PT, R30, 0x2, PT ;  /* 0x000000021e00780c */ /* 0x000fe20003f05270 */
[----:B------:R-:W-:Y:S01]  /*5820*/  UMOV UR11, UR19 ;  /* 0x00000013000b7c82 */ /* 0x000fe20008000000 */
[----:B------:R-:W-:Y:S01]  /*5830*/  UMOV UR12, UR36 ;  /* 0x00000024000c7c82 */ /* 0x000fe20008000000 */
[----:B------:R-:W-:Y:S01]  /*5840*/  @!P4 R2UR UR8, R0 ;  /* 0x000000000008c2ca */ /* 0x000fe200000e0000 */
[----:B------:R-:W-:Y:S01]  /*5850*/  IMAD.IADD R20, R8, 0x1, R94 ;  /* 0x0000000108147824 */ /* 0x000fe200078e025e */
[----:B------:R-:W-:Y:S01]  /*5860*/  @P3 R2UR UR36, R28 ;  /* 0x000000001c2432ca */ /* 0x000fe200000e0000 */
[----:B------:R-:W-:Y:S01]  /*5870*/  IMAD.IADD R21, R13, 0x1, R96 ;  /* 0x000000010d157824 */ /* 0x000fe200078e0260 */
[----:B------:R-:W-:Y:S02]  /*5880*/  SEL R0, RZ, 0x1, P0 ;  /* 0x00000001ff007807 */ /* 0x000fe40000000000 */
[----:B------:R-:W-:Y:S01]  /*5890*/  LOP3.LUT R31, R31, 0x1, RZ, 0x3c, !PT ;  /* 0x000000011f1f7812 */ /* 0x000fe200078e3cff */
[----:B------:R-:W-:Y:S01]  /*58a0*/  IMAD.U32 R10, RZ, RZ, UR9 ;  /* 0x00000009ff0a7e24 */ /* 0x000fe2000f8e00ff */
[----:B------:R-:W-:Y:S01]  /*58b0*/  @!UP1 UIADD3 UR9, UPT, UPT, UR7, 0x228, URZ ;  /* 0x0000022807099890 */ /* 0x000fe2000fffe0ff */
[----:B------:R-:W-:Y:S02]  /*58c0*/  LOP3.LUT R29, R29, R0, RZ, 0x3c, !PT ;  /* 0x000000001d1d7212 */ /* 0x000fe400078e3cff */
[----:B------:R-:W-:Y:S02]  /*58d0*/  SEL R30, R30, RZ, P0 ;  /* 0x000000ff1e1e7207 */ /* 0x000fe40000000000 */
[----:B------:R-:W-:Y:S01]  /*58e0*/  IMAD.U32 R11, RZ, RZ, UR8 ;  /* 0x00000008ff0b7e24 */ /* 0x000fe2000f8e00ff */
[----:B------:R-:W-:Y:S01]  /*58f0*/  @!P4 R2UR UR14, R10 ;  /* 0x000000000a0ec2ca */ /* 0x000fe200000e0000 */
[----:B------:R-:W-:Y:S01]  /*5900*/  @!UP1 UIADD3 UR8, UPT, UPT, UR7, 0x1400, URZ ;  /* 0x0000140007089890 */ /* 0x000fe2000fffe0ff */
[----:B------:R-:W-:Y:S02]  /*5910*/  VOTEU.ALL UP1, P4 ;  /* 0x0000000000ff7886 */ /* 0x000fe40002020000 */
[----:B------:R-:W-:Y:S11]  /*5920*/  @!P4 R2UR UR15, R11 ;  /* 0x000000000b0fc2ca */ /* 0x000ff600000e0000 */
[----:B------:R-:W-:Y:S02]  /*5930*/  @!UPT UIADD3 URZ, UPT, UPT, URZ, URZ, URZ ;  /* 0x000000fffffff290 */ /* 0x000fe4000fffe0ff */
[----:B------:R2:W-:Y:S01]  /*5940*/  @!UP1 UTMALDG.3D [UR8], [UR14], desc[UR20] ;  /* 0x000014080e0095b4 */ /* 0x0005e20008011000 */
[----:B------:R2:W-:Y:S01]  /*5950*/  @!P4 SYNCS.ARRIVE.TRANS64.RED.A0TR RZ, [UR7+0x228], R23 ;  /* 0x00022817ffffc9a7 */ /* 0x0005e20008300407 */
[----:B------:R-:W-:Y:S01]  /*5960*/  UPLOP3.LUT UP1, UPT, UPT, UPT, UPT, 0x80, 0x8 ;  /* 0x000000000008789c */ /* 0x000fe20003f2f070 */
[----:B------:R-:W-:Y:S01]  /*5970*/  SYNCS.ARRIVE.TRANS64.RED.A1T0 RZ, [UR13], RZ ;  /* 0x000000ffffff79a7 */ /* 0x000fe2000810040d */
[----:B------:R-:W-:Y:S09]  /*5980*/  @P3 BRA `(.L_x_107) ;  /* 0xfffffff400503947 */ /* 0x000ff2000383ffff */
[----:B------:R-:W-:-:S04]  /*5990*/  SHF.L.U32 R3, R31, 0x1f, RZ ;  /* 0x0000001f1f037819 */ /* 0x000fc800000006ff */
[----:B------:R-:W1:Y:S02]  /*59a0*/  SYNCS.PHASECHK.TRANS64.TRYWAIT P0, [UR7+0x230], R3 ;  /* 0x00023003ff0075a7 */ /* 0x000e640008001107 */
[----:B-1----:R-:W-:Y:S05]  /*59b0*/  @!P0 BRA `(.L_x_108) ;  /* 0x0000003c00a08947 */ /* 0x002fea0003800000 */
.L_x_230:
[----:B-1----:R-:W-:-:S07]  /*59c0*/  MOV R0, UR7 ;  /* 0x0000000700007c02 */ /* 0x002fce0008000f00 */
.L_x_109:
[----:B-1----:R-:W-:-:S04]  /*59d0*/  SHF.L.U32 R3, R31, 0x1f, RZ ;  /* 0x0000001f1f037819 */ /* 0x002fc800000006ff */
[----:B------:R1:W3:Y:S03]  /*59e0*/  SYNCS.PHASECHK.TRANS64.TRYWAIT P0, [R0+URZ+0x238], R3 ;  /* 0x00023803000075a7 */ /* 0x0002e600080011ff */
[----:B---3--:R-:W-:Y:S05]  /*59f0*/  @!P0 NANOSLEEP.SYNCS 0x989680 ;  /* 0x009896800000895d */ /* 0x008fea0003900000 */
[----:B------:R-:W3:Y:S02]  /*5a00*/  @!P0 SYNCS.PHASECHK.TRANS64 P0, [R0+URZ+0x238], R3 ;  /* 0x00023803000085a7 */ /* 0x000ee400080010ff */
[----:B--23--:R-:W-:Y:S05]  /*5a10*/  @P0 EXIT ;  /* 0x000000000000094d */ /* 0x00cfea0003800000 */
[----:B------:R-:W-:Y:S05]  /*5a20*/  BRA `(.L_x_109) ;  /* 0xfffffffc00e87947 */ /* 0x000fea000383ffff */
.L_x_98:
[----:B------:R-:W-:-:S06]  /*5a30*/  UISETP.GE.AND UP1, UPT, UR8, 0x4, UPT ;  /* 0x000000040800788c */ /* 0x000fcc000bf26270 */
[----:B------:R-:W-:-:S13]  /*5a40*/  PLOP3.LUT P0, PT, PT, PT, UP1, 0x80, 0x8 ;  /* 0x000000000008781c */ /* 0x000fda0003f0f018 */
[----:B------:R-:W-:Y:S05]  /*5a50*/  @!P0 EXIT ;  /* 0x000000000000894d */ /* 0x000fea0003800000 */
[----:B------:R-:W-:Y:S01]  /*5a60*/  BAR.SYNC.DEFER_BLOCKING 0x6, 0xa0 ;  /* 0x0182800000007b1d */ /* 0x000fe20000010000 */
[C---:B------:R-:W-:Y:S01]  /*5a70*/  IMAD.SHL.U32 R7, R108.reuse, 0x40, RZ ;  /* 0x000000406c077824 */ /* 0x040fe200078e00ff */
[C---:B------:R-:W-:Y:S01]  /*5a80*/  LOP3.LUT R110, R108.reuse, 0x60, RZ, 0xc0, !PT ;  /* 0x000000606c6e7812 */ /* 0x040fe200078ec0ff */
[C---:B------:R-:W-:Y:S01]  /*5a90*/  IMAD.SHL.U32 R100, R108.reuse, 0x20, RZ ;  /* 0x000000206c647824 */ /* 0x040fe200078e00ff */
[----:B------:R-:W-:Y:S01]  /*5aa0*/  CS2R R106, SRZ ;  /* 0x00000000006a7805 */ /* 0x000fe2000001ff00 */
[C---:B------:R-:W-:Y:S01]  /*5ab0*/  IMAD.SHL.U32 R0, R108.reuse, 0x2, RZ ;  /* 0x000000026c007824 */ /* 0x040fe200078e00ff */
[----:B------:R-:W-:Y:S02]  /*5ac0*/  UMOV UR49, 0x400 ;  /* 0x0000040000317882 */ /* 0x000fe40000000000 */
[----:B------:R-:W1:Y:S01]  /*5ad0*/  LDC R99, c[0x0][0x370] ;  /* 0x0000dc00ff637b82 */ /* 0x000e620000000800 */
[----:B------:R-:W-:Y:S01]  /*5ae0*/  ULEA UR49, UR37, UR49, 0x18 ;  /* 0x0000003125317291 */ /* 0x000fe2000f8ec0ff */
[----:B------:R-:W-:Y:S01]  /*5af0*/  LOP3.LUT R5, R7, 0x180, RZ, 0xc0, !PT ;  /* 0x0000018007057812 */ /* 0x000fe200078ec0ff */
[----:B------:R-:W-:Y:S01]  /*5b00*/  IMAD.U32 R46, R108, 0x10000, RZ ;  /* 0x000100006c2e7824 */ /* 0x000fe200078e00ff */
[----:B------:R-:W-:Y:S01]  /*5b10*/  LOP3.LUT R100, R100, 0xc00, RZ, 0xc0, !PT ;  /* 0x00000c0064647812 */ /* 0x000fe200078ec0ff */
[----:B------:R-:W-:Y:S01]  /*5b20*/  UIADD3 UR4, UPT, UPT, UR49, 0x2400, URZ ;  /* 0x0000240031047890 */ /* 0x000fe2000fffe0ff */
[----:B------:R-:W-:Y:S01]  /*5b30*/  LOP3.LUT R0, R5, 0x20, R0, 0xf8, !PT ;  /* 0x0000002005007812 */ /* 0x000fe200078ef800 */
[----:B------:R-:W-:Y:S01]  /*5b40*/  IMAD.SHL.U32 R5, R108, 0x8, RZ ;  /* 0x000000086c057824 */ /* 0x000fe200078e00ff */
[----:B------:R-:W2:Y:S01]  /*5b50*/  LDC R42, c[0x0][0xb0c] ;  /* 0x0002c300ff2a7b82 */ /* 0x000ea20000000800 */
[----:B------:R-:W-:Y:S01]  /*5b60*/  LOP3.LUT R100, R100, 0x40, R7, 0xf8, !PT ;  /* 0x0000004064647812 */ /* 0x000fe200078ef807 */
[----:B------:R-:W-:Y:S01]  /*5b70*/  IMAD.MOV.U32 R44, RZ, RZ, RZ ;  /* 0x000000ffff2c7224 */ /* 0x000fe200078e00ff */
[----:B------:R-:W-:Y:S01]  /*5b80*/  LOP3.LUT R46, R46, 0x600000, RZ, 0xc0, !PT ;  /* 0x006000002e2e7812 */ /* 0x000fe200078ec0ff */
[----:B------:R-:W-:Y:S01]  /*5b90*/  IMAD.MOV.U32 R112, RZ, RZ, RZ ;  /* 0x000000ffff707224 */ /* 0x000fe200078e00ff */
[----:B------:R-:W-:-:S02]  /*5ba0*/  LOP3.LUT R108, R108, 0x2, RZ, 0xc0, !PT ;  /* 0x000000026c6c7812 */ /* 0x000fc400078ec0ff */
[----:B------:R-:W-:Y:S02]  /*5bb0*/  CS2R R104, SRZ ;  /* 0x0000000000687805 */ /* 0x000fe4000001ff00 */
[----:B------:R-:W-:Y:S01]  /*5bc0*/  LOP3.LUT R5, R0, 0x30, R5, 0x78, !PT ;  /* 0x0000003000057812 */ /* 0x000fe200078e7805 */
[----:B------:R-:W4:Y:S01]  /*5bd0*/  LDC R97, c[0x0][0xb20] ;  /* 0x0002c800ff617b82 */ /* 0x000f220000000800 */
[----:B------:R-:W3:Y:S01]  /*5be0*/  LDS R3, [UR49+0x300] ;  /* 0x00030031ff037984 */ /* 0x000ee20008000800 */
[----:B------:R-:W-:Y:S01]  /*5bf0*/  LOP3.LUT R100, R100, 0x200, R7, 0xf8, !PT ;  /* 0x0000020064647812 */ /* 0x000fe200078ef807 */
[----:B------:R-:W-:Y:S01]  /*5c00*/  IMAD.MOV R102, RZ, RZ, -R108 ;  /* 0x000000ffff667224 */ /* 0x000fe200078e0a6c */
[----:B------:R-:W1:Y:S01]  /*5c10*/  LDCU.64 UR52, c[0x0][0x348] ;  /* 0x00006900ff3477ac */ /* 0x000e620008000a00 */
[----:B------:R-:W-:Y:S01]  /*5c20*/  IMAD.U32 R109, RZ, RZ, UR4 ;  /* 0x00000004ff6d7e24 */ /* 0x000fe2000f8e00ff */
[----:B------:R-:W-:Y:S02]  /*5c30*/  LOP3.LUT R100, R100, R5, RZ, 0xfc, !PT ;  /* 0x0000000564647212 */ /* 0x000fe400078efcff */
[----:B------:R-:W1:Y:S01]  /*5c40*/  LDC R41, c[0x0][0xb30] ;  /* 0x0002cc00ff297b82 */ /* 0x000e620000000800 */
[----:B------:R-:W1:Y:S01]  /*5c50*/  LDCU.64 UR38, c[0x0][0x888] ;  /* 0x00011100ff2677ac */ /* 0x000e620008000a00 */
[----:B------:R-:W1:Y:S06]  /*5c60*/  LDCU.64 UR44, c[0x0][0x890] ;  /* 0x00011200ff2c77ac */ /* 0x000e6c0008000a00 */
[----:B------:R-:W1:Y:S01]  /*5c70*/  LDC.64 R92, c[0x0][0xb10] ;  /* 0x0002c400ff5c7b82 */ /* 0x000e620000000a00 */
[----:B------:R-:W-:-:S07]  /*5c80*/  UIADD3 UR48, UPT, UPT, UR49, 0x400, URZ ;  /* 0x0000040031307890 */ /* 0x000fce000fffe0ff */
[----:B------:R-:W1:Y:S08]  /*5c90*/  LDC.64 R38, c[0x0][0xb18] ;  /* 0x0002c600ff267b82 */ /* 0x000e700000000a00 */
[----:B------:R-:W1:Y:S08]  /*5ca0*/  LDC.64 R36, c[0x0][0xb28] ;  /* 0x0002ca00ff247b82 */ /* 0x000e700000000a00 */
[----:B------:R-:W1:Y:S01]  /*5cb0*/  LDC.64 R90, c[0x0][0x8b0] ;  /* 0x00022c00ff5a7b82 */ /* 0x000e620000000a00 */
[----:B---3--:R-:W-:-:S07]  /*5cc0*/  IMAD.IADD R46, R3, 0x1, R46 ;  /* 0x00000001032e7824 */ /* 0x008fce00078e022e */
[----:B------:R-:W3:Y:S08]  /*5cd0*/  LDC.64 R88, c[0x0][0x8a8] ;  /* 0x00022a00ff587b82 */ /* 0x000ef00000000a00 */
[----:B--2-4-:R-:W1:Y:S02]  /*5ce0*/  LDC R98, c[0x0][0x374] ;  /* 0x0000dd00ff627b82 */ /* 0x014e640000000800 */
.L_x_135:
[----:B------:R-:W-:Y:S02]  /*5cf0*/  LEA R0, R112, UR49, 0x3 ;  /* 0x0000003170007c11 */ /* 0x000fe4000f8e18ff */
[----:B------:R-:W-:Y:S02]  /*5d00*/  SHF.L.U32 R3, R106, 0x1f, RZ ;  /* 0x0000001f6a037819 */ /* 0x000fe400000006ff */
[----:B------:R-:W-:Y:S02]  /*5d10*/  LEA R16, R112, UR49, 0x4 ;  /* 0x0000003170107c11 */ /* 0x000fe4000f8e20ff */
[----:B------:R-:W2:Y:S02]  /*5d20*/  SYNCS.PHASECHK.TRANS64.TRYWAIT P0, [R0+URZ+0x250], R3 ;  /* 0x00025003000075a7 */ /* 0x000ea400080011ff */
[----:B-12---:R-:W-:Y:S05]  /*5d30*/  @!P0 BRA `(.L_x_110) ;  /* 0x0000003800d88947 */ /* 0x006fea0003800000 */
.L_x_231:
[----:B------:R-:W4:Y:S01]  /*5d40*/  LDC.64 R12, c[0x0][0xb10] ;  /* 0x0002c400ff0c7b82 */ /* 0x000f220000000a00 */
[----:B------:R-:W3:Y:S01]  /*5d50*/  LDS.128 R16, [R16+0x2e0] ;  /* 0x0002e00010107984 */ /* 0x000ee20000000c00 */
[----:B-1----:R-:W-:Y:S01]  /*5d60*/  ISETP.NE.AND P1, PT, R41, 0x1, PT ;  /* 0x000000012900780c */ /* 0x002fe20003f25270 */
[----:B--2---:R-:W-:Y:S01]  /*5d70*/  VIADD R0, R0, 0x260 ;  /* 0x0000026000007836 */ /* 0x004fe20000000000 */
[----:B------:R-:W-:Y:S04]  /*5d80*/  ISETP.GE.AND P0, PT, R40, 0x1, PT ;  /* 0x000000012800780c */ /* 0x000fe80003f06270 */
[----:B------:R-:W1:Y:S01]  /*5d90*/  LDC.64 R10, c[0x0][0xb18] ;  /* 0x0002c600ff0a7b82 */ /* 0x000e620000000a00 */
[----:B------:R-:W-:Y:S01]  /*5da0*/  PRMT R0, RZ, 0x654, R0 ;  /* 0x00000654ff007816 */ /* 0x000fe20000000000 */
[----:B------:R-:W-:Y:S01]  /*5db0*/  @!PT LDS RZ, [RZ] ;  /* 0x00000000fffff984 */ /* 0x000fe20000000800 */
[----:B------:R-:W-:Y:S01]  /*5dc0*/  @!PT LDS RZ, [RZ] ;  /* 0x00000000fffff984 */ /* 0x000fe20000000800 */
[----:B------:R-:W-:Y:S01]  /*5dd0*/  @!PT LDS RZ, [RZ] ;  /* 0x00000000fffff984 */ /* 0x000fe20000000800 */
[----:B------:R-:W-:Y:S01]  /*5de0*/  @!PT LDS RZ, [RZ] ;  /* 0x00000000fffff984 */ /* 0x000fe20000000800 */
[----:B------:R2:W-:Y:S06]  /*5df0*/  MEMBAR.ALL.CTA ;  /* 0x0000000000007992 */ /* 0x0005ec0000008000 */
[----:B--2---:R-:W2:Y:S01]  /*5e00*/  FENCE.VIEW.ASYNC.S ;  /* 0x00000000000073c6 */ /* 0x004ea20000000000 */
[----:B------:R-:W1:Y:S08]  /*5e10*/  @!P1 LDC R14, c[0x0][0xb20] ;  /* 0x0002c800ff0e9b82 */ /* 0x000e700000000800 */
[----:B------:R-:W1:Y:S01]  /*5e20*/  @!P1 LDC R9, c[0x0][0xb0c] ;  /* 0x0002c300ff099b82 */ /* 0x000e620000000800 */
[----:B--2---:R2:W-:Y:S01]  /*5e30*/  SYNCS.ARRIVE.TRANS64.RED.A1T0 RZ, [R0+URZ], RZ ;  /* 0x000000ff00ff79a7 */ /* 0x0045e200081004ff */
[----:B---3--:R-:W-:Y:S04]  /*5e40*/  LOP3.LUT P4, RZ, R18, 0x1, RZ, 0xc0, !PT ;  /* 0x0000000112ff7812 */ /* 0x008fe8000788c0ff */
[----:B------:R-:W-:Y:S09]  /*5e50*/  P2R R111, PR, RZ, 0x10 ;  /* 0x00000010ff6f7803 */ /* 0x000ff20000000000 */
[----:B------:R-:W-:Y:S02]  /*5e60*/  @P4 MOV R45, R16 ;  /* 0x00000010002d4202 */ /* 0x000fe40000000f00 */
[----:B------:R-:W-:Y:S01]  /*5e70*/  @P4 LOP3.LUT R43, R17, 0xffff, RZ, 0xc0, !PT ;  /* 0x0000ffff112b4812 */ /* 0x000fe200078ec0ff */
[----:B--2-4-:R-:W-:Y:S06]  /*5e80*/  @!P0 BRA `(.L_x_111) ;  /* 0x0000000000a48947 */ /* 0x014fec0003800000 */
[----:B------:R-:W-:Y:S01]  /*5e90*/  IMAD.HI.U32 R24, R98, R39, RZ ;  /* 0x0000002762187227 */ /* 0x000fe200078e00ff */
[----:B------:R-:W-:Y:S02]  /*5ea0*/  ISETP.NE.AND P0, PT, R38, 0x1, PT ;  /* 0x000000012600780c */ /* 0x000fe40003f05270 */
[----:B------:R-:W-:Y:S01]  /*5eb0*/  ISETP.NE.AND P2, PT, R40, 0x1, PT ;  /* 0x000000012800780c */ /* 0x000fe20003f45270 */
[-C--:B------:R-:W-:Y:S01]  /*5ec0*/  IMAD.HI.U32 R22, R99, R92.reuse, RZ ;  /* 0x0000005c63167227 */ /* 0x080fe200078e00ff */
[----:B------:R-:W-:Y:S02]  /*5ed0*/  SHF.R.U32.HI R23, RZ, R97, R24 ;  /* 0x00000061ff177219 */ /* 0x000fe40000011618 */
[----:B------:R-:W-:Y:S01]  /*5ee0*/  ISETP.NE.AND P3, PT, R42, 0x1, PT ;  /* 0x000000012a00780c */ /* 0x000fe20003f65270 */
[----:B------:R-:W-:Y:S01]  /*5ef0*/  IMAD.HI.U32 R28, R43, R39, RZ ;  /* 0x000000272b1c7227 */ /* 0x000fe200078e00ff */
[----:B------:R-:W-:Y:S02]  /*5f00*/  SHF.R.U32.HI R22, RZ, R93, R22 ;  /* 0x0000005dff167219 */ /* 0x000fe40000011616 */
[----:B------:R-:W-:Y:S01]  /*5f10*/  SEL R3, R98, R23, !P0 ;  /* 0x0000001762037207 */ /* 0x000fe20004000000 */
[----:B------:R-:W-:Y:S01]  /*5f20*/  IMAD.HI.U32 R26, R45, R92, RZ ;  /* 0x0000005c2d1a7227 */ /* 0x000fe200078e00ff */
[----:B------:R-:W-:Y:S03]  /*5f30*/  SEL R7, R99, R22, !P3 ;  /* 0x0000001663077207 */ /* 0x000fe60005800000 */
[-C--:B------:R-:W-:Y:S01]  /*5f40*/  IMAD.HI.U32 R22, R3, R36.reuse, RZ ;  /* 0x0000002403167227 */ /* 0x080fe200078e00ff */
[----:B------:R-:W-:Y:S03]  /*5f50*/  SHF.R.U32.HI R26, RZ, R93, R26 ;  /* 0x0000005dff1a7219 */ /* 0x000fe6000001161a */
[----:B------:R-:W-:Y:S01]  /*5f60*/  IMAD.HI.U32 R24, R7, R36, RZ ;  /* 0x0000002407187227 */ /* 0x000fe200078e00ff */
[----:B------:R-:W-:Y:S02]  /*5f70*/  @P2 SHF.R.U32.HI R3, RZ, R37, R22 ;  /* 0x00000025ff032219 */ /* 0x000fe40000011616 */
[----:B------:R-:W-:Y:S02]  /*5f80*/  SHF.R.U32.HI R22, RZ, R97, R28 ;  /* 0x00000061ff167219 */ /* 0x000fe4000001161c */
[----:B------:R-:W-:Y:S01]  /*5f90*/  @P2 SHF.R.U32.HI R7, RZ, R37, R24 ;  /* 0x00000025ff072219 */ /* 0x000fe20000011618 */
[C---:B------:R-:W-:Y:S01]  /*5fa0*/  IMAD R2, R40.reuse, R3, RZ ;  /* 0x0000000328027224 */ /* 0x040fe200078e02ff */
[----:B------:R-:W-:Y:S02]  /*5fb0*/  SEL R5, R43, R22, !P0 ;  /* 0x000000162b057207 */ /* 0x000fe40004000000 */
[----:B------:R-:W-:Y:S01]  /*5fc0*/  SEL R3, R45, R26, !P3 ;  /* 0x0000001a2d037207 */ /* 0x000fe20005800000 */
[----:B------:R-:W-:Y:S01]  /*5fd0*/  IMAD R4, R40, R7, RZ ;  /* 0x0000000728047224 */ /* 0x000fe200078e02ff */
[C---:B------:R-:W-:Y:S01]  /*5fe0*/  ISETP.GE.AND P0, PT, R5.reuse, R2, PT ;  /* 0x000000020500720c */ /* 0x040fe20003f06270 */
[----:B------:R-:W-:Y:S03]  /*5ff0*/  IMAD.HI.U32 R6, R5, R36, RZ ;  /* 0x0000002405067227 */ /* 0x000fe600078e00ff */
[----:B------:R-:W-:Y:S01]  /*6000*/  ISETP.GE.OR P0, PT, R3, R4, P0 ;  /* 0x000000040300720c */ /* 0x000fe20000706670 */
[----:B------:R-:W-:Y:S01]  /*6010*/  IMAD.MOV R4, RZ, RZ, -R3 ;  /* 0x000000ffff047224 */ /* 0x000fe200078e0a03 */
[-C--:B------:R-:W-:Y:S03]  /*6020*/  SHF.R.U32.HI R6, RZ, R37.reuse, R6 ;  /* 0x00000025ff067219 */ /* 0x080fe60000011606 */
[----:B------:R-:W-:Y:S01]  /*6030*/  IMAD R45, R42, R4, R45 ;  /* 0x000000042a2d7224 */ /* 0x000fe200078e022d */
[----:B------:R-:W-:Y:S05]  /*6040*/  SEL R15, R5, R6, !P2 ;  /* 0x00000006050f7207 */ /* 0x000fea0005000000 */
[----:B------:R-:W-:Y:S02]  /*6050*/  IMAD.MOV R6, RZ, RZ, -R15 ;  /* 0x000000ffff067224 */ /* 0x000fe400078e0a0f */
[C---:B------:R-:W-:Y:S04]  /*6060*/  @!P0 IMAD.HI.U32 R2, R3.reuse, R36, RZ ;  /* 0x0000002403028227 */ /* 0x040fe800078e00ff */
[----:B------:R-:W-:Y:S01]  /*6070*/  IMAD R6, R40, R6, R5 ;  /* 0x0000000628067224 */ /* 0x000fe200078e0205 */
[----:B------:R-:W-:Y:S04]  /*6080*/  @!P0 SHF.R.U32.HI R2, RZ, R37, R2 ;  /* 0x00000025ff028219 */ /* 0x000fe80000011602 */
[----:B------:R-:W-:Y:S02]  /*6090*/  @!P0 SEL R0, R3, R2, !P2 ;  /* 0x0000000203008207 */ /* 0x000fe40005000000 */
[----:B------:R-:W-:Y:S02]  /*60a0*/  IADD3 R2, PT, PT, -R5, RZ, RZ ;  /* 0x000000ff05027210 */ /* 0x000fe40007ffe1ff */
[----:B------:R-:W-:Y:S01]  /*60b0*/  @!P0 IADD3 R8, PT, PT, R15, -R0, RZ ;  /* 0x800000000f088210 */ /* 0x000fe20007ffe0ff */
[----:B------:R-:W-:Y:S02]  /*60c0*/  @!P0 IMAD R0, R7, R6, R0 ;  /* 0x0000000607008224 */ /* 0x000fe400078e0200 */
[----:B------:R-:W-:Y:S02]  /*60d0*/  IMAD R43, R38, R2, R43 ;  /* 0x00000002262b7224 */ /* 0x000fe400078e022b */
[----:B------:R-:W-:Y:S02]  /*60e0*/  @!P0 IMAD R5, R8, R40, R3 ;  /* 0x0000002808058224 */ /* 0x000fe400078e0203 */
[----:B------:R-:W-:Y:S04]  /*60f0*/  @!P0 IMAD.MOV.U32 R3, RZ, RZ, R0 ;  /* 0x000000ffff038224 */ /* 0x000fe800078e0000 */
[----:B------:R-:W-:Y:S02]  /*6100*/  IMAD R45, R3, R42, R45 ;  /* 0x0000002a032d7224 */ /* 0x000fe400078e022d */
[----:B------:R-:W-:Y:S07]  /*6110*/  IMAD R43, R5, R38, R43 ;  /* 0x00000026052b7224 */ /* 0x000fee00078e022b */
.L_x_111:
[----:B-1----:R-:W-:Y:S01]  /*6120*/  @!P1 ISETP.NE.AND P0, PT, R10, 0x1, PT ;  /* 0x000000010a00980c */ /* 0x002fe20003f05270 */
[----:B------:R-:W-:Y:S01]  /*6130*/  @!P1 IMAD.HI.U32 R0, R45, R12, RZ ;  /* 0x0000000c2d009227 */ /* 0x000fe200078e00ff */
[----:B------:R-:W-:Y:S01]  /*6140*/  @!P1 ISETP.NE.AND P2, PT, R9, 0x1, PT ;  /* 0x000000010900980c */ /* 0x000fe20003f45270 */
[----:B------:R-:W-:Y:S01]  /*6150*/  ULOP3.LUT UP0, URZ, UR48, 0x1b0, URZ, 0xc0, !UPT ;  /* 0x000001b030ff7892 */ /* 0x000fe2000f80c0ff */
[----:B------:R-:W-:Y:S01]  /*6160*/  R2UR UR42, R21 ;  /* 0x00000000152a72ca */ /* 0x000fe200000e0000 */
[----:B------:R-:W-:Y:S01]  /*6170*/  @!P1 IMAD.HI.U32 R3, R43, R11, RZ ;  /* 0x0000000b2b039227 */ /* 0x000fe200078e00ff */
[----:B------:R-:W-:Y:S02]  /*6180*/  @!P1 SHF.R.U32.HI R0, RZ, R13, R0 ;  /* 0x0000000dff009219 */ /* 0x000fe40000011600 */
[----:B------:R-:W-:Y:S01]  /*6190*/  R2UR UR41, R20 ;  /* 0x00000000142972ca */ /* 0x000fe200000e0000 */
[----:B------:R-:W-:Y:S01]  /*61a0*/  VIADD R112, R112, 0x1 ;  /* 0x0000000170707836 */ /* 0x000fe20000000000 */
[----:B------:R-:W-:Y:S02]  /*61b0*/  @!P1 SHF.R.U32.HI R2, RZ, R14, R3 ;  /* 0x0000000eff029219 */ /* 0x000fe40000011603 */
[----:B------:R-:W-:Y:S02]  /*61c0*/  @!P1 SEL R3, R45, R0, !P2 ;  /* 0x000000002d039207 */ /* 0x000fe40005000000 */
[----:B------:R-:W-:Y:S02]  /*61d0*/  @!P1 SEL R2, R43, R2, !P0 ;  /* 0x000000022b029207 */ /* 0x000fe40004000000 */
[----:B------:R-:W-:Y:S01]  /*61e0*/  @P4 SHF.R.U32.HI R103, RZ, 0x10, R17 ;  /* 0x00000010ff674819 */ /* 0x000fe20000011611 */
[----:B------:R-:W-:Y:S02]  /*61f0*/  USHF.L.U32 UR42, UR42, 0x6, URZ ;  /* 0x000000062a2a7899 */ /* 0x000fe400080006ff */
[----:B------:R-:W-:Y:S02]  /*6200*/  @!P1 IMAD.IADD R0, R2, 0x1, -R3 ;  /* 0x0000000102009824 */ /* 0x000fe400078e0a03 */
[----:B------:R-:W-:Y:S01]  /*6210*/  @!P1 IMAD.IADD R2, R3, 0x1, -R2 ;  /* 0x0000000103029824 */ /* 0x000fe200078e0a02 */
[----:B------:R-:W-:Y:S01]  /*6220*/  USHF.L.U32 UR41, UR41, 0x7, URZ ;  /* 0x0000000729297899 */ /* 0x000fe200080006ff */
[----:B------:R-:W-:Y:S02]  /*6230*/  @!P1 IMAD R45, R0, R9, R45 ;  /* 0x00000009002d9224 */ /* 0x000fe400078e022d */
[----:B------:R-:W-:Y:S01]  /*6240*/  @!P1 IMAD R43, R2, R10, R43 ;  /* 0x0000000a022b9224 */ /* 0x000fe200078e022b */
[----:B------:R-:W-:Y:S08]  /*6250*/  BRA.U !UP0, `(.L_x_112) ;  /* 0x0000000108407547 */ /* 0x000ff0000b800000 */
[----:B------:R-:W1:Y:S01]  /*6260*/  LDCU.64 UR8, c[0x4][0x80] ;  /* 0x01001000ff0877ac */ /* 0x000e620008000a00 */
[----:B------:R-:W-:Y:S01]  /*6270*/  MOV R3, 0x0 ;  /* 0x0000000000037802 */ /* 0x000fe20000000f00 */
[----:B------:R-:W-:Y:S02]  /*6280*/  HFMA2 R12, -RZ, RZ, 0, 5.9604644775390625e-08 ;  /* 0x00000001ff0c7431 */ /* 0x000fe400000001ff */
[----:B------:R-:W-:Y:S02]  /*6290*/  IMAD.MOV.U32 R8, RZ, RZ, 0x70 ;  /* 0x00000070ff087424 */ /* 0x000fe400078e00ff */
[----:B------:R-:W-:Y:S01]  /*62a0*/  IMAD.MOV.U32 R13, RZ, RZ, RZ ;  /* 0x000000ffff0d7224 */ /* 0x000fe200078e00ff */
[----:B------:R-:W2:Y:S01]  /*62b0*/  LDCU.64 UR6, c[0x4][0x88] ;  /* 0x01001100ff0677ac */ /* 0x000ea20008000a00 */
[----:B------:R-:W3:Y:S01]  /*62c0*/  LDC.64 R2, c[0x4][R3] ;  /* 0x0100000003027b82 */ /* 0x000ee20000000a00 */
[----:B------:R-:W4:Y:S01]  /*62d0*/  LDCU.64 UR4, c[0x4][0x8] ;  /* 0x01000100ff0477ac */ /* 0x000f220008000a00 */
[----:B-1----:R-:W-:Y:S01]  /*62e0*/  MOV R5, UR9 ;  /* 0x0000000900057c02 */ /* 0x002fe20008000f00 */
[----:B------:R-:W-:Y:S01]  /*62f0*/  IMAD.U32 R4, RZ, RZ, UR8 ;  /* 0x00000008ff047e24 */ /* 0x000fe2000f8e00ff */
[----:B--2---:R-:W-:Y:S01]  /*6300*/  MOV R7, UR7 ;  /* 0x0000000700077c02 */ /* 0x004fe20008000f00 */
[----:B------:R-:W-:Y:S01]  /*6310*/  IMAD.U32 R6, RZ, RZ, UR6 ;  /* 0x00000006ff067e24 */ /* 0x000fe2000f8e00ff */
[----:B----4-:R-:W-:Y:S01]  /*6320*/  MOV R11, UR5 ;  /* 0x00000005000b7c02 */ /* 0x010fe20008000f00 */
[----:B------:R-:W-:Y:S02]  /*6330*/  IMAD.U32 R10, RZ, RZ, UR4 ;  /* 0x00000004ff0a7e24 */ /* 0x000fe4000f8e00ff */
[----:B------:R-:W-:Y:S07]  /*6340*/  LEPC R20, `(.L_x_112) ;  /* 0x000000001014794e */ /* 0x000fee0000000000 */
[----:B---3-5:R-:W-:Y:S05]  /*6350*/  CALL.ABS.NOINC R2 ;  /* 0x0000000002007343 */ /* 0x028fea0003c00000 */
.L_x_112:
[----:B------:R-:W-:Y:S01]  /*6360*/  LOP3.LUT P0, RZ, R109, 0x1b0, RZ, 0xc0, !PT ;  /* 0x000001b06dff7812 */ /* 0x000fe2000780c0ff */
[----:B------:R-:W-:Y:S11]  /*6370*/  BSSY.RECONVERGENT B6, `(.L_x_113) ;  /* 0x0000013000067945 */ /* 0x000ff60003800200 */
[----:B------:R-:W-:Y:S01]  /*6380*/  @!UPT UIADD3 URZ, UPT, UPT, URZ, URZ, URZ ;  /* 0x000000fffffff290 */ /* 0x000fe2000fffe0ff */
[----:B------:R-:W-:Y:S05]  /*6390*/  @!P0 BRA `(.L_x_114) ;  /* 0x0000000000408947 */ /* 0x000fea0003800000 */
        /* <DEDUP_REMOVED lines=16> */
.L_x_114:
[----:B------:R-:W-:Y:S05]  /*64a0*/  BSYNC.RECONVERGENT B6 ;  /* 0x0000000000067941 */ /* 0x000fea0003800200 */
.L_x_113:
[----:B------:R-:W-:Y:S01]  /*64b0*/  ISETP.NE.U32.AND P4, PT, R90, RZ, PT ;  /* 0x000000ff5a00720c */ /* 0x000fe20003f85070 */
[----:B------:R-:W-:Y:S01]  /*64c0*/  UISETP.NE.AND UP2, UPT, UR50, URZ, UPT ;  /* 0x000000ff3200728c */ /* 0x000fe2000bf45270 */
[----:B------:R-:W-:Y:S01]  /*64d0*/  ISETP.NE.U32.AND P2, PT, RZ, UR38, PT ;  /* 0x00000026ff007c0c */ /* 0x000fe2000bf45070 */
[----:B------:R-:W-:Y:S01]  /*64e0*/  UISETP.NE.U32.AND UP1, UPT, UR44, URZ, UPT ;  /* 0x000000ff2c00728c */ /* 0x000fe2000bf25070 */
[----:B------:R-:W-:Y:S01]  /*64f0*/  ISETP.NE.AND.EX P4, PT, R91, RZ, PT, P4 ;  /* 0x000000ff5b00720c */ /* 0x000fe20003f85340 */
[----:B------:R-:W-:Y:S01]  /*6500*/  UPLOP3.LUT UP0, UPT, UPT, UPT, UPT, 0x40, 0x4 ;  /* 0x000000000004789c */ /* 0x000fe20003f0e870 */
[----:B------:R-:W-:Y:S01]  /*6510*/  ISETP.NE.AND.EX P2, PT, RZ, UR39, PT, P2 ;  /* 0x00000027ff007c0c */ /* 0x000fe2000bf45320 */
[----:B------:R-:W-:Y:S01]  /*6520*/  UISETP.NE.AND.EX UP1, UPT, UR45, URZ, UPT, UP1 ;  /* 0x000000ff2d00728c */ /* 0x000fe2000bf25310 */
[----:B------:R-:W-:Y:S04]  /*6530*/  PLOP3.LUT P1, PT, PT, PT, UP2, 0x80, 0x8 ;  /* 0x000000000008781c */ /* 0x000fe80003f2f028 */
[----:B------:R-:W-:Y:S06]  /*6540*/  @UP2 UPLOP3.LUT UP0, UPT, UPT, UPT, UP1, 0x80, 0x8 ;  /* 0x000000000008289c */ /* 0x000fec0003f0f010 */
[----:B------:R-:W-:Y:S01]  /*6550*/  PLOP3.LUT P0, PT, PT, PT, UP0, 0x80, 0x8 ;  /* 0x000000000008781c */ /* 0x000fe20003f0f008 */
[----:B------:R-:W-:Y:S01]  /*6560*/  @!UPT UIADD3 URZ, UPT, UPT, URZ, URZ, URZ ;  /* 0x000000fffffff290 */ /* 0x000fe2000fffe0ff */
[----:B------:R-:W-:Y:S11]  /*6570*/  BRA.U !UP1, `(.L_x_115) ;  /* 0x0000000109387547 */ /* 0x000ff6000b800000 */
[----:B------:R-:W-:Y:S01]  /*6580*/  UISETP.NE.U32.AND UP0, UPT, UR38, URZ, UPT ;  /* 0x000000ff2600728c */ /* 0x000fe2000bf05070 */
[----:B------:R-:W-:Y:S02]  /*6590*/  HFMA2 R0, -RZ, RZ, 0, 5.9604644775390625e-08 ;  /* 0x00000001ff007431 */ /* 0x000fe400000001ff */
[----:B------:R-:W-:Y:S01]  /*65a0*/  IMAD.MOV.U32 R95, RZ, RZ, 0x1 ;  /* 0x00000001ff5f7424 */ /* 0x000fe200078e00ff */
[----:B------:R-:W-:Y:S06]  /*65b0*/  UISETP.NE.AND.EX UP0, UPT, UR39, URZ, UPT, UP0 ;  /* 0x000000ff2700728c */ /* 0x000fec000bf05300 */
[----:B------:R-:W-:Y:S05]  /*65c0*/  PLOP3.LUT P3, PT, PT, PT, UP0, 0x80, 0x8 ;  /* 0x000000000008781c */ /* 0x000fea0003f6f008 */
[----:B------:R-:W1:Y:S01]  /*65d0*/  @UP0 LDCU.64 UR6, c[0x0][0x888] ;  /* 0x00011100ff0607ac */ /* 0x000e620008000a00 */
[----:B------:R-:W-:Y:S07]  /*65e0*/  @UP0 UIMAD UR4, UR36, UR44, URZ ;  /* 0x0000002c240402a4 */ /* 0x000fee000f8e02ff */
[----:B------:R-:W-:Y:S01]  /*65f0*/  @!P3 PRMT R95, R0, 0x7610, R95 ;  /* 0x00007610005fb816 */ /* 0x000fe2000000005f */
[----:B-1----:R-:W-:Y:S03]  /*6600*/  @UP0 UIMAD.WIDE UR6, UR4, 0x4, UR6 ;  /* 0x00000004040608a5 */ /* 0x002fe6000f8e0206 */
[----:B------:R-:W1:Y:S03]  /*6610*/  @!UP0 LDCU UR4, c[0x0][0x880] ;  /* 0x00011000ff0487ac */ /* 0x000e660008000800 */
[----:B------:R-:W-:Y:S01]  /*6620*/  IMAD.U32 R2, RZ, RZ, UR6 ;  /* 0x00000006ff027e24 */ /* 0x000fe2000f8e00ff */
[----:B------:R-:W-:Y:S05]  /*6630*/  MOV R3, UR7 ;  /* 0x0000000700037c02 */ /* 0x000fea0008000f00 */
[----:B-----5:R2:W5:Y:S02]  /*6640*/  @P3 LDG.E R49, desc[UR46][R2.64] ;  /* 0x0000002e02313981 */ /* 0x020564000c1e1900 */
[----:B-12---:R-:W-:Y:S02]  /*6650*/  @!P3 IMAD.U32 R49, RZ, RZ, UR4 ;  /* 0x00000004ff31be24 */ /* 0x006fe4000f8e00ff */
.L_x_115:
[----:B------:R-:W-:Y:S05]  /*6660*/  @!P4 BRA `(.L_x_116) ;  /* 0x000000000020c947 */ /* 0x000fea0003800000 */
[----:B------:R-:W-:Y:S04]  /*6670*/  ISETP.NE.U32.AND P3, PT, R88, RZ, PT ;  /* 0x000000ff5800720c */ /* 0x000fe80003f65070 */
[----:B------:R-:W-:Y:S11]  /*6680*/  ISETP.NE.AND.EX P3, PT, R89, RZ, PT, P3 ;  /* 0x000000ff5900720c */ /* 0x000ff60003f65330 */
[----:B------:R-:W-:Y:S02]  /*6690*/  @!UPT UIADD3 URZ, UPT, UPT, URZ, URZ, URZ ;  /* 0x000000fffffff290 */ /* 0x000fe4000fffe0ff */
[----:B------:R-:W1:Y:S01]  /*66a0*/  @P3 LDC.64 R2, c[0x0][0x8a8] ;  /* 0x00022a00ff023b82 */ /* 0x000e620000000a00 */
[----:B------:R-:W-:Y:S04]  /*66b0*/  @P3 IMAD R0, R90, UR36, RZ ;  /* 0x000000245a003c24 */ /* 0x000fe8000f8e02ff */
[----:B-1----:R-:W-:Y:S05]  /*66c0*/  @P3 IMAD.WIDE R2, R0, 0x4, R2 ;  /* 0x0000000400023825 */ /* 0x002fea00078e0202 */
[----:B-----5:R1:W5:Y:S02]  /*66d0*/  @P3 LDG.E R47, desc[UR46][R2.64] ;  /* 0x0000002e022f3981 */ /* 0x020364000c1e1900 */
[----:B-1----:R-:W2:Y:S02]  /*66e0*/  @!P3 LDC R47, c[0x0][0x8a0] ;  /* 0x00022800ff2fbb82 */ /* 0x002ea40000000800 */
.L_x_116:
[----:B-----5:R-:W-:Y:S01]  /*66f0*/  FSETP.NEU.AND P4, PT, R49, RZ, PT ;  /* 0x000000ff3100720b */ /* 0x020fe20003f8d000 */
[----:B------:R-:W-:Y:S01]  /*6700*/  BSSY B1, `(.L_x_117) ;  /* 0x0000042000017945 */ /* 0x000fe20003800000 */
[----:B------:R-:W-:Y:S01]  /*6710*/  SEL R7, RZ, 0xffffffff, P2 ;  /* 0xffffffffff077807 */ /* 0x000fe20001000000 */
[----:B------:R-:W-:Y:S01]  /*6720*/  IMAD.MOV.U32 R115, RZ, RZ, 0x1 ;  /* 0x00000001ff737424 */ /* 0x000fe200078e00ff */
[----:B------:R-:W-:Y:S02]  /*6730*/  LOP3.LUT P3, RZ, R95, 0xff, RZ, 0xc0, !PT ;  /* 0x000000ff5fff7812 */ /* 0x000fe4000786c0ff */
[----:B------:R-:W-:Y:S02]  /*6740*/  CS2R R86, SRZ ;  /* 0x0000000000567805 */ /* 0x000fe4000001ff00 */
[----:B------:R-:W-:Y:S02]  /*6750*/  @P1 SEL R4, RZ, 0xffffffff, P4 ;  /* 0xffffffffff041807 */ /* 0x000fe40002000000 */
[----:B------:R-:W-:Y:S02]  /*6760*/  CS2R R84, SRZ ;  /* 0x0000000000547805 */ /* 0x000fe4000001ff00 */
[----:B------:R-:W-:Y:S02]  /*6770*/  LEA R0, R105, UR49, 0x3 ;  /* 0x0000003169007c11 */ /* 0x000fe4000f8e18ff */
[----:B------:R-:W-:Y:S02]  /*6780*/  CS2R R82, SRZ ;  /* 0x0000000000527805 */ /* 0x000fe4000001ff00 */
[----:B------:R-:W-:Y:S02]  /*6790*/  @P0 SEL R4, R7, R4, !P3 ;  /* 0x0000000407040207 */ /* 0x000fe40005800000 */
[----:B------:R-:W-:Y:S02]  /*67a0*/  CS2R R80, SRZ ;  /* 0x0000000000507805 */ /* 0x000fe4000001ff00 */
[----:B------:R-:W-:Y:S02]  /*67b0*/  LEA R113, R44, UR49, 0x3 ;  /* 0x000000312c717c11 */ /* 0x000fe4000f8e18ff */
[----:B------:R-:W-:Y:S02]  /*67c0*/  @P1 LOP3.LUT R4, R4, 0x1, RZ, 0xc0, !PT ;  /* 0x0000000104041812 */ /* 0x000fe400078ec0ff */
[----:B------:R-:W-:Y:S02]  /*67d0*/  SHF.L.U32 R2, R107, 0x1f, RZ ;  /* 0x0000001f6b027819 */ /* 0x000fe400000006ff */
[----:B------:R-:W-:Y:S02]  /*67e0*/  ISETP.NE.U32.OR P6, PT, R4, 0x1, !P1 ;  /* 0x000000010400780c */ /* 0x000fe40004fc5470 */
[----:B------:R-:W-:Y:S02]  /*67f0*/  PLOP3.LUT P2, PT, PT, PT, UP1, 0x80, 0x8 ;  /* 0x000000000008781c */ /* 0x000fe40003f4f018 */
[----:B------:R-:W-:Y:S02]  /*6800*/  LEA.HI R5, R44, R44, RZ, 0x1 ;  /* 0x0000002c2c057211 */ /* 0x000fe400078f08ff */
[----:B------:R-:W-:Y:S02]  /*6810*/  SEL R4, RZ, 0xffffffff, P4 ;  /* 0xffffffffff047807 */ /* 0x000fe40002000000 */
[----:B------:R-:W-:Y:S01]  /*6820*/  P2R R114, PR, RZ, 0x40 ;  /* 0x00000040ff727803 */ /* 0x000fe20000000000 */
[C---:B------:R-:W-:Y:S01]  /*6830*/  IMAD.SHL.U32 R3, R5.reuse, 0x40, RZ ;  /* 0x0000004005037824 */ /* 0x040fe200078e00ff */
[----:B------:R-:W-:Y:S03]  /*6840*/  LOP3.LUT R5, R5, 0xffe, RZ, 0xc0, !PT ;  /* 0x00000ffe05057812 */ /* 0x000fe600078ec0ff */
[----:B------:R-:W-:Y:S02]  /*6850*/  @P6 SHF.L.U32 R9, R104, 0x1f, RZ ;  /* 0x0000001f68096819 */ /* 0x000fe400000006ff */
[----:B------:R-:W-:Y:S01]  /*6860*/  @P2 SEL R4, R7, R4, !P3 ;  /* 0x0000000407042207 */ /* 0x000fe20005800000 */
[----:B------:R-:W-:Y:S01]  /*6870*/  IMAD.IADD R48, R44, 0x1, -R5 ;  /* 0x000000012c307824 */ /* 0x000fe200078e0a05 */
[----:B------:R-:W1:Y:S01]  /*6880*/  @P6 SYNCS.PHASECHK.TRANS64.TRYWAIT P1, [R0+URZ+0x220], R9 ;  /* 0x00022009000065a7 */ /* 0x000e6200080211ff */
[----:B------:R-:W-:Y:S02]  /*6890*/  LOP3.LUT R3, R3, 0xffffff80, RZ, 0xc0, !PT ;  /* 0xffffff8003037812 */ /* 0x000fe400078ec0ff */
[----:B------:R-:W-:Y:S03]  /*68a0*/  LOP3.LUT R4, R4, 0x1, RZ, 0xc0, !PT ;  /* 0x0000000104047812 */ /* 0x000fe600078ec0ff */
[----:B------:R-:W-:Y:S01]  /*68b0*/  IMAD.IADD R3, R46, 0x1, R3 ;  /* 0x000000012e037824 */ /* 0x000fe200078e0203 */
[----:B------:R-:W-:Y:S03]  /*68c0*/  ISETP.NE.U32.AND P5, PT, R4, 0x1, PT ;  /* 0x000000010400780c */ /* 0x000fe60003fa5070 */
[----:B------:R-:W-:Y:S01]  /*68d0*/  IMAD R48, R48, 0x100000, R3 ;  /* 0x0010000030307824 */ /* 0x000fe200078e0203 */
[----:B------:R-:W-:Y:S01]  /*68e0*/  P2R R124, PR, RZ, 0x20 ;  /* 0x00000020ff7c7803 */ /* 0x000fe20000000000 */
[----:B------:R3:W4:Y:S01]  /*68f0*/  SYNCS.PHASECHK.TRANS64.TRYWAIT P0, [R113+URZ+0x270], R2 ;  /* 0x00027002710075a7 */ /* 0x00072200080011ff */
[----:B-1----:R-:W-:Y:S01]  /*6900*/  @P6 SEL R115, RZ, 0x1, !P1 ;  /* 0x00000001ff736807 */ /* 0x002fe20004800000 */
[----:B---3--:R-:W-:Y:S06]  /*6910*/  @!P6 BRA `(.L_x_118) ;  /* 0x000000000080e947 */ /* 0x008fec0003800000 */
[----:B------:R-:W-:Y:S01]  /*6920*/  @P5 IMAD R5, R105, 0x1000, R100 ;  /* 0x0000100069055824 */ /* 0x000fe200078e0264 */
[----:B------:R-:W-:Y:S01]  /*6930*/  ISETP.NE.AND P1, PT, R115, RZ, PT ;  /* 0x000000ff7300720c */ /* 0x000fe20003f25270 */
[----:B------:R-:W-:Y:S01]  /*6940*/  BSSY B0, `(.L_x_119) ;  /* 0x000000b000007945 */ /* 0x000fe20003800000 */
[----:B------:R-:W-:Y:S01]  /*6950*/  CS2R R82, SRZ ;  /* 0x0000000000527805 */ /* 0x000fe2000001ff00 */
[----:B------:R-:W-:Y:S01]  /*6960*/  @P5 VIADD R4, R5, UR49 ;  /* 0x0000003105045c36 */ /* 0x000fe20008000000 */
[----:B------:R-:W-:Y:S02]  /*6970*/  CS2R R80, SRZ ;  /* 0x0000000000507805 */ /* 0x000fe4000001ff00 */
[----:B------:R-:W-:Y:S02]  /*6980*/  CS2R R86, SRZ ;  /* 0x0000000000567805 */ /* 0x000fe4000001ff00 */
[----:B------:R-:W-:Y:S01]  /*6990*/  CS2R R84, SRZ ;  /* 0x0000000000547805 */ /* 0x000fe2000001ff00 */
[----:B------:R-:W-:Y:S04]  /*69a0*/  @P5 IMAD R4, R108, -0x10, R4 ;  /* 0xfffffff06c045824 */ /* 0x000fe800078e0204 */
[----:B------:R-:W-:Y:S05]  /*69b0*/  @P1 BRA `(.L_x_120) ;  /* 0x00000000000c1947 */ /* 0x000fea0003800000 */
[----:B------:R-:W-:Y:S04]  /*69c0*/  SHF.L.U32 R3, R104, 0x1f, RZ ;  /* 0x0000001f68037819 */ /* 0x000fe800000006ff */
[----:B------:R-:W1:Y:S02]  /*69d0*/  SYNCS.PHASECHK.TRANS64.TRYWAIT P1, [R0+URZ+0x220], R3 ;  /* 0x00022003000075a7 */ /* 0x000e6400080211ff */
[----:B-1----:R-:W-:Y:S05]  /*69e0*/  @!P1 BRA `(.L_x_121) ;  /* 0x0000002c00c09947 */ /* 0x002fea0003800000 */
.L_x_120:
[----:B------:R-:W-:Y:S05]  /*69f0*/  BSYNC B0 ;  /* 0x0000000000007941 */ /* 0x000fea0003800000 */
.L_x_119:
[----:B------:R-:W-:Y:S01]  /*6a00*/  ISETP.NE.AND P1, PT, R124, RZ, PT ;  /* 0x000000ff7c00720c */ /* 0x000fe20003f25270 */
[----:B-1----:R-:W-:Y:S02]  /*6a10*/  VIADD R3, R0, 0x230 ;  /* 0x0000023000037836 */ /* 0x002fe40000000000 */
[----:B------:R-:W-:Y:S02]  /*6a20*/  IMAD.U32 R0, RZ, RZ, UR37 ;  /* 0x00000025ff007e24 */ /* 0x000fe4000f8e00ff */
[----:B------:R-:W-:Y:S03]  /*6a30*/  VIADD R105, R105, 0x1 ;  /* 0x0000000169697836 */ /* 0x000fe60000000000 */
[----:B------:R-:W-:Y:S05]  /*6a40*/  PRMT R0, R0, 0x654, R3 ;  /* 0x0000065400007816 */ /* 0x000fea0000000003 */
[----:B------:R1:W3:Y:S04]  /*6a50*/  @P1 LDS.128 R80, [R5+UR49+0x400] ;  /* 0x0004003105501984 */ /* 0x0002e80008000c00 */
[----:B------:R1:W1:Y:S01]  /*6a60*/  @P1 LDS.128 R84, [R4+0x410] ;  /* 0x0004100004541984 */ /* 0x0002620000000c00 */
[C---:B------:R-:W-:Y:S01]  /*6a70*/  ISETP.NE.AND P1, PT, R105.reuse, 0x2, PT ;  /* 0x000000026900780c */ /* 0x040fe20003f25270 */
[----:B------:R-:W-:Y:S01]  /*6a80*/  @!PT LDS RZ, [RZ] ;  /* 0x00000000fffff984 */ /* 0x000fe20000000800 */
[----:B------:R-:W-:Y:S01]  /*6a90*/  @!PT LDS RZ, [RZ] ;  /* 0x00000000fffff984 */ /* 0x000fe20000000800 */
[----:B------:R-:W-:Y:S01]  /*6aa0*/  @!PT LDS RZ, [RZ] ;  /* 0x00000000fffff984 */ /* 0x000fe20000000800 */
[----:B------:R-:W-:Y:S01]  /*6ab0*/  @!PT LDS RZ, [RZ] ;  /* 0x00000000fffff984 */ /* 0x000fe20000000800 */
[----:B------:R5:W-:Y:S06]  /*6ac0*/  MEMBAR.ALL.CTA ;  /* 0x0000000000007992 */ /* 0x000bec0000008000 */
[----:B-----5:R-:W5:Y:S01]  /*6ad0*/  FENCE.VIEW.ASYNC.S ;  /* 0x00000000000073c6 */ /* 0x020f620000000000 */
[----:B------:R-:W-:Y:S02]  /*6ae0*/  SEL R3, RZ, 0x1, P1 ;  /* 0x00000001ff037807 */ /* 0x000fe40000800000 */
[----:B------:R-:W-:Y:S02]  /*6af0*/  SEL R105, R105, RZ, P1 ;  /* 0x000000ff69697207 */ /* 0x000fe40000800000 */
[----:B------:R-:W-:Y:S01]  /*6b00*/  LOP3.LUT R104, R104, R3, RZ, 0x3c, !PT ;  /* 0x0000000368687212 */ /* 0x000fe200078e3cff */
[----:B-----5:R1:W-:Y:S06]  /*6b10*/  SYNCS.ARRIVE.TRANS64.RED.A1T0 RZ, [R0+URZ], RZ ;  /* 0x000000ff00ff79a7 */ /* 0x0203ec00081004ff */
.L_x_118:
[----:B------:R-:W-:Y:S05]  /*6b20*/  BSYNC B1 ;  /* 0x0000000000017941 */ /* 0x000fea0003800000 */
.L_x_117:
[----:B-1----:R-:W-:Y:S04]  /*6b30*/  SHF.R.U32.HI R0, RZ, 0x15, R48 ;  /* 0x00000015ff007819 */ /* 0x002fe80000011630 */
[----:B------:R-:W-:Y:S01]  /*6b40*/  LOP3.LUT P1, RZ, R0, 0x3, R101, 0x48, !PT ;  /* 0x0000000300ff7812 */ /* 0x000fe20007824865 */
[----:B------:R-:W-:Y:S01]  /*6b50*/  @!UPT UIADD3 URZ, UPT, UPT, URZ, URZ, URZ ;  /* 0x000000fffffff290 */ /* 0x000fe2000fffe0ff */
[----:B----4-:R-:W-:Y:S11]  /*6b60*/  @P0 BRA `(.L_x_122) ;  /* 0x0000000000080947 */ /* 0x010ff60003800000 */
[----:B------:R-:W1:Y:S02]  /*6b70*/  SYNCS.PHASECHK.TRANS64.TRYWAIT P0, [R113+URZ+0x270], R2 ;  /* 0x00027002710075a7 */ /* 0x000e6400080011ff */
[----:B-1----:R-:W-:Y:S05]  /*6b80*/  @!P0 BRA `(.L_x_123) ;  /* 0x0000002c006c8947 */ /* 0x002fea0003800000 */
.L_x_122:
[----:B------:R-:W-:Y:S05]  /*6b90*/  @!P1 BRA `(.L_x_124) ;  /* 0x0000000000409947 */ /* 0x000fea0003800000 */
[----:B------:R-:W4:Y:S01]  /*6ba0*/  LDCU.64 UR8, c[0x4][0x70] ;  /* 0x01000e00ff0877ac */ /* 0x000f220008000a00 */
[----:B------:R-:W-:Y:S01]  /*6bb0*/  MOV R3, 0x0 ;  /* 0x0000000000037802 */ /* 0x000fe20000000f00 */
[----:B------:R-:W-:Y:S02]  /*6bc0*/  HFMA2 R12, -RZ, RZ, 0, 5.9604644775390625e-08 ;  /* 0x00000001ff0c7431 */ /* 0x000fe400000001ff */
[----:B------:R-:W-:Y:S02]  /*6bd0*/  IMAD.MOV.U32 R8, RZ, RZ, 0x192 ;  /* 0x00000192ff087424 */ /* 0x000fe400078e00ff */
[----:B------:R-:W-:Y:S01]  /*6be0*/  IMAD.MOV.U32 R13, RZ, RZ, RZ ;  /* 0x000000ffff0d7224 */ /* 0x000fe200078e00ff */
[----:B------:R-:W5:Y:S01]  /*6bf0*/  LDCU.64 UR6, c[0x4][0x78] ;  /* 0x01000f00ff0677ac */ /* 0x000f620008000a00 */
[----:B-1----:R-:W1:Y:S01]  /*6c00*/  LDC.64 R2, c[0x4][R3] ;  /* 0x0100000003027b82 */ /* 0x002e620000000a00 */
[----:B------:R-:W2:Y:S01]  /*6c10*/  LDCU.64 UR4, c[0x4][0x10] ;  /* 0x01000200ff0477ac */ /* 0x000ea20008000a00 */
[----:B----4-:R-:W-:Y:S01]  /*6c20*/  MOV R5, UR9 ;  /* 0x0000000900057c02 */ /* 0x010fe20008000f00 */
[----:B------:R-:W-:Y:S01]  /*6c30*/  IMAD.U32 R4, RZ, RZ, UR8 ;  /* 0x00000008ff047e24 */ /* 0x000fe2000f8e00ff */
[----:B-----5:R-:W-:Y:S01]  /*6c40*/  MOV R7, UR7 ;  /* 0x0000000700077c02 */ /* 0x020fe20008000f00 */
[----:B------:R-:W-:Y:S01]  /*6c50*/  IMAD.U32 R6, RZ, RZ, UR6 ;  /* 0x00000006ff067e24 */ /* 0x000fe2000f8e00ff */
[----:B--2---:R-:W-:Y:S01]  /*6c60*/  MOV R11, UR5 ;  /* 0x00000005000b7c02 */ /* 0x004fe20008000f00 */
[----:B------:R-:W-:Y:S02]  /*6c70*/  IMAD.U32 R10, RZ, RZ, UR4 ;  /* 0x00000004ff0a7e24 */ /* 0x000fe4000f8e00ff */
[----:B------:R-:W-:Y:S07]  /*6c80*/  LEPC R20, `(.L_x_124) ;  /* 0x000000001014794e */ /* 0x000fee0000000000 */
[----:B-1-3--:R-:W-:Y:S05]  /*6c90*/  CALL.ABS.NOINC R2 ;  /* 0x0000000002007343 */ /* 0x00afea0003c00000 */
.L_x_124:
[-C--:B---3--:R-:W-:Y:S01]  /*6ca0*/  F2FP.F16.E5M2.UNPACK_B R51, R80.reuse ;  /* 0x00000050ff33723e */ /* 0x088fe200020004ff */
[----:B------:R-:W-:Y:S05]  /*6cb0*/  WARPSYNC.ALL ;  /* 0x0000000000007948 */ /* 0x000fea0003800000 */
[----:B------:R-:W-:Y:S01]  /*6cc0*/  R2UR UR4, R48 ;  /* 0x00000000300472ca */ /* 0x000fe200000e0000 */
[--C-:B------:R-:W-:Y:S01]  /*6cd0*/  HADD2.F32 R50, -RZ, R51.reuse.H0_H0 ;  /* 0x20000033ff327230 */ /* 0x100fe20000004100 */
[----:B------:R-:W-:Y:S01]  /*6ce0*/  F2FP.F16.E5M2.UNPACK_B R53, R80.H1 ;  /* 0x00000050ff35723e */ /* 0x000fe200030004ff */
[----:B------:R-:W-:Y:S01]  /*6cf0*/  HADD2.F32 R51, -RZ, R51.H1_H1 ;  /* 0x30000033ff337230 */ /* 0x000fe20000004100 */
[-C--:B------:R-:W-:Y:S01]  /*6d00*/  F2FP.F16.E5M2.UNPACK_B R55, R81.reuse ;  /* 0x00000051ff37723e */ /* 0x080fe200020004ff */
[----:B------:R-:W-:Y:S01]  /*6d10*/  BSSY.RECONVERGENT B0, `(.L_x_125) ;  /* 0x0000099000007945 */ /* 0x000fe20003800200 */
[----:B------:R-:W-:Y:S01]  /*6d20*/  F2FP.F16.E5M2.UNPACK_B R57, R81.H1 ;  /* 0x00000051ff39723e */ /* 0x000fe200030004ff */
[--C-:B------:R-:W-:Y:S01]  /*6d30*/  HADD2.F32 R52, -RZ, R53.reuse.H0_H0 ;  /* 0x20000035ff347230 */ /* 0x100fe20000004100 */
[-C--:B------:R-:W-:Y:S01]  /*6d40*/  F2FP.F16.E5M2.UNPACK_B R59, R82.reuse ;  /* 0x00000052ff3b723e */ /* 0x080fe200020004ff */
[----:B------:R-:W-:Y:S01]  /*6d50*/  HADD2.F32 R54, -RZ, R53.H1_H1 ;  /* 0x30000035ff367230 */ /* 0x000fe20000004100 */
[----:B------:R-:W-:Y:S01]  /*6d60*/  F2FP.F16.E5M2.UNPACK_B R61, R82.H1 ;  /* 0x00000052ff3d723e */ /* 0x000fe200030004ff */
[--C-:B------:R-:W-:Y:S01]  /*6d70*/  HADD2.F32 R53, -RZ, R55.reuse.H0_H0 ;  /* 0x20000037ff357230 */ /* 0x100fe20000004100 */
[-C--:B------:R-:W-:Y:S01]  /*6d80*/  F2FP.F16.E5M2.UNPACK_B R63, R83.reuse ;  /* 0x00000053ff3f723e */ /* 0x080fe200020004ff */
[----:B------:R-:W-:Y:S01]  /*6d90*/  LDTM.16dp32bit_t0_t15.x32 R4, tmem[UR4] ;  /* 0x00000004000479ee */ /* 0x000fe20008a80000 */
[----:B------:R-:W2:Y:S01]  /*6da0*/  LDTM.16dp32bit_t16_t31.x32 R4, tmem[UR4+0x20] ;  /* 0x00002004000479ee */ /* 0x000ea20008aa0000 */
[----:B------:R-:W-:Y:S01]  /*6db0*/  SHF.L.U32 R125, R102, 0x4, RZ ;  /* 0x00000004667d7819 */ /* 0x000fe200000006ff */
[----:B------:R-:W-:Y:S01]  /*6dc0*/  HADD2.F32 R56, -RZ, R55.H1_H1 ;  /* 0x30000037ff387230 */ /* 0x000fe20000004100 */
[----:B------:R-:W-:Y:S01]  /*6dd0*/  ISETP.NE.AND P6, PT, R114, RZ, PT ;  /* 0x000000ff7200720c */ /* 0x000fe20003fc5270 */
[----:B------:R-:W-:Y:S01]  /*6de0*/  HADD2.F32 R60, -RZ, R59.H1_H1 ;  /* 0x3000003bff3c7230 */ /* 0x000fe20000004100 */
[----:B------:R-:W-:Y:S01]  /*6df0*/  IADD3 R114, PT, PT, R100, UR49, RZ ;  /* 0x0000003164727c10 */ /* 0x000fe2000fffe0ff */
[----:B------:R-:W-:Y:S01]  /*6e00*/  HADD2.F32 R64, -RZ, R63.H1_H1 ;  /* 0x3000003fff407230 */ /* 0x000fe20000004100 */
[----:B------:R-:W-:Y:S01]  /*6e10*/  F2FP.F16.E5M2.UNPACK_B R65, R83.H1 ;  /* 0x00000053ff41723e */ /* 0x000fe200030004ff */
[--C-:B------:R-:W-:Y:S01]  /*6e20*/  HADD2.F32 R55, -RZ, R57.reuse.H0_H0 ;  /* 0x20000039ff377230 */ /* 0x100fe20000004100 */
[----:B------:R-:W-:Y:S01]  /*6e30*/  IADD3 R114, PT, PT, R114, R125, RZ ;  /* 0x0000007d72727210 */ /* 0x000fe20007ffe0ff */
[----:B------:R-:W-:Y:S01]  /*6e40*/  HADD2.F32 R58, -RZ, R57.H1_H1 ;  /* 0x30000039ff3a7230 */ /* 0x000fe20000004100 */
[-C--:B------:R-:W-:Y:S01]  /*6e50*/  F2FP.F16.E5M2.UNPACK_B R67, R84.reuse ;  /* 0x00000054ff43723e */ /* 0x080fe200020004ff */
[----:B------:R-:W-:Y:S01]  /*6e60*/  HADD2.F32 R57, -RZ, R59.H0_H0 ;  /* 0x2000003bff397230 */ /* 0x000fe20000004100 */
[----:B------:R-:W-:Y:S01]  /*6e70*/  F2FP.F16.E5M2.UNPACK_B R69, R84.H1 ;  /* 0x00000054ff45723e */ /* 0x000fe200030004ff */
[----:B------:R-:W-:Y:S01]  /*6e80*/  HADD2.F32 R59, -RZ, R61.H0_H0 ;  /* 0x2000003dff3b7230 */ /* 0x000fe20000004100 */
[-C--:B------:R-:W-:Y:S01]  /*6e90*/  F2FP.F16.E5M2.UNPACK_B R71, R85.reuse ;  /* 0x00000055ff47723e */ /* 0x080fe200020004ff */
[----:B------:R-:W-:Y:S01]  /*6ea0*/  HADD2.F32 R68, -RZ, R67.H1_H1 ;  /* 0x30000043ff447230 */ /* 0x000fe20000004100 */
[----:B------:R-:W-:Y:S01]  /*6eb0*/  F2FP.F16.E5M2.UNPACK_B R73, R85.H1 ;  /* 0x00000055ff49723e */ /* 0x000fe200030004ff */
[----:B------:R-:W-:Y:S01]  /*6ec0*/  HADD2.F32 R62, -RZ, R61.H1_H1 ;  /* 0x3000003dff3e7230 */ /* 0x000fe20000004100 */
[-C--:B------:R-:W-:Y:S01]  /*6ed0*/  F2FP.F16.E5M2.UNPACK_B R75, R86.reuse ;  /* 0x00000056ff4b723e */ /* 0x080fe200020004ff */
[----:B------:R-:W-:Y:S01]  /*6ee0*/  HADD2.F32 R61, -RZ, R63.H0_H0 ;  /* 0x2000003fff3d7230 */ /* 0x000fe20000004100 */
[----:B------:R-:W-:Y:S01]  /*6ef0*/  F2FP.F16.E5M2.UNPACK_B R77, R86.H1 ;  /* 0x00000056ff4d723e */ /* 0x000fe200030004ff */
[----:B------:R-:W-:Y:S01]  /*6f00*/  HADD2.F32 R72, -RZ, R71.H1_H1 ;  /* 0x30000047ff487230 */ /* 0x000fe20000004100 */
[----:B------:R-:W-:Y:S01]  /*6f10*/  F2FP.F16.E5M2.UNPACK_B R79, R87.H1 ;  /* 0x00000057ff4f723e */ /* 0x000fe200030004ff */
[C---:B--2---:R-:W-:Y:S01]  /*6f20*/  FMUL R0, R47.reuse, R4 ;  /* 0x000000042f007220 */ /* 0x044fe20000400000 */
[C---:B-1----:R-:W-:Y:S01]  /*6f30*/  FMUL R2, R47.reuse, R5 ;  /* 0x000000052f027220 */ /* 0x042fe20000400000 */
[C---:B------:R-:W-:Y:S01]  /*6f40*/  FMUL R4, R47.reuse, R8 ;  /* 0x000000082f047220 */ /* 0x040fe20000400000 */
[----:B------:R-:W-:Y:S01]  /*6f50*/  FMUL R5, R47, R9 ;  /* 0x000000092f057220 */ /* 0x000fe20000400000 */
[C---:B------:R-:W-:Y:S01]  /*6f60*/  FFMA R0, R49.reuse, R50, R0 ;  /* 0x0000003231007223 */ /* 0x040fe20000000000 */
[----:B------:R-:W-:Y:S01]  /*6f70*/  FFMA R2, R49, R51, R2 ;  /* 0x0000003331027223 */ /* 0x000fe20000000002 */
[C---:B------:R-:W-:Y:S01]  /*6f80*/  FMUL R8, R47.reuse, R12 ;  /* 0x0000000c2f087220 */ /* 0x040fe20000400000 */
[C---:B------:R-:W-:Y:S01]  /*6f90*/  FMUL R9, R47.reuse, R13 ;  /* 0x0000000d2f097220 */ /* 0x040fe20000400000 */
[C---:B------:R-:W-:Y:S01]  /*6fa0*/  FMUL R12, R47.reuse, R16 ;  /* 0x000000102f0c7220 */ /* 0x040fe20000400000 */
[C---:B------:R-:W-:Y:S01]  /*6fb0*/  FMUL R13, R47.reuse, R17 ;  /* 0x000000112f0d7220 */ /* 0x040fe20000400000 */
[C---:B------:R-:W-:Y:S01]  /*6fc0*/  FMUL R16, R47.reuse, R20 ;  /* 0x000000142f107220 */ /* 0x040fe20000400000 */
[C---:B------:R-:W-:Y:S01]  /*6fd0*/  FMUL R17, R47.reuse, R21 ;  /* 0x000000152f117220 */ /* 0x040fe20000400000 */
[C---:B------:R-:W-:Y:S01]  /*6fe0*/  FMUL R20, R47.reuse, R24 ;  /* 0x000000182f147220 */ /* 0x040fe20000400000 */
[C---:B------:R-:W-:Y:S01]  /*6ff0*/  FMUL R21, R47.reuse, R25 ;  /* 0x000000192f157220 */ /* 0x040fe20000400000 */
[----:B------:R-:W-:Y:S02]  /*7000*/  HADD2.F32 R76, -RZ, R75.H1_H1 ;  /* 0x3000004bff4c7230 */ /* 0x000fe40000004100 */
[C---:B------:R-:W-:Y:S01]  /*7010*/  FMUL R24, R47.reuse, R28 ;  /* 0x0000001c2f187220 */ /* 0x040fe20000400000 */
[C---:B------:R-:W-:Y:S01]  /*7020*/  FMUL R25, R47.reuse, R29 ;  /* 0x0000001d2f197220 */ /* 0x040fe20000400000 */
[C---:B------:R-:W-:Y:S01]  /*7030*/  FMUL R28, R47.reuse, R32 ;  /* 0x000000202f1c7220 */ /* 0x040fe20000400000 */
[C---:B------:R-:W-:Y:S01]  /*7040*/  FMUL R29, R47.reuse, R33 ;  /* 0x000000212f1d7220 */ /* 0x040fe20000400000 */
[C---:B------:R-:W-:Y:S01]  /*7050*/  FMUL R3, R47.reuse, R6 ;  /* 0x000000062f037220 */ /* 0x040fe20000400000 */
[C---:B------:R-:W-:Y:S01]  /*7060*/  FMUL R7, R47.reuse, R7 ;  /* 0x000000072f077220 */ /* 0x040fe20000400000 */
[C---:B------:R-:W-:Y:S01]  /*7070*/  FMUL R6, R47.reuse, R10 ;  /* 0x0000000a2f067220 */ /* 0x040fe20000400000 */
[----:B------:R-:W-:Y:S01]  /*7080*/  FMUL R11, R47, R11 ;  /* 0x0000000b2f0b7220 */ /* 0x000fe20000400000 */
[C---:B------:R-:W-:Y:S01]  /*7090*/  FFMA R3, R49.reuse, R52, R3 ;  /* 0x0000003431037223 */ /* 0x040fe20000000003 */
[C---:B------:R-:W-:Y:S01]  /*70a0*/  FFMA R7, R49.reuse, R54, R7 ;  /* 0x0000003631077223 */ /* 0x040fe20000000007 */
[C---:B------:R-:W-:Y:S01]  /*70b0*/  FFMA R4, R49.reuse, R53, R4 ;  /* 0x0000003531047223 */ /* 0x040fe20000000004 */
[----:B------:R-:W-:Y:S01]  /*70c0*/  F2FP.F16.E5M2.UNPACK_B R50, R87 ;  /* 0x00000057ff32723e */ /* 0x000fe200020004ff */
[C---:B------:R-:W-:Y:S01]  /*70d0*/  FFMA R5, R49.reuse, R56, R5 ;  /* 0x0000003831057223 */ /* 0x040fe20000000005 */
[----:B------:R-:W-:Y:S01]  /*70e0*/  FFMA R6, R49, R55, R6 ;  /* 0x0000003731067223 */ /* 0x000fe20000000006 */
[----:B------:R-:W-:Y:S01]  /*70f0*/  F2FP.SATFINITE.E5M2.F32.PACK_AB_MERGE_C R117, R7, R3, RZ ;  /* 0x000000030775723e */ /* 0x000fe200048060ff */
[C---:B------:R-:W-:Y:S01]  /*7100*/  FFMA R11, R49.reuse, R58, R11 ;  /* 0x0000003a310b7223 */ /* 0x040fe2000000000b */
[C---:B------:R-:W-:Y:S01]  /*7110*/  FFMA R8, R49.reuse, R57, R8 ;  /* 0x0000003931087223 */ /* 0x040fe20000000008 */
[----:B------:R-:W-:Y:S01]  /*7120*/  ISETP.NE.AND P0, PT, R110, RZ, PT ;  /* 0x000000ff6e00720c */ /* 0x000fe20003f05270 */
[----:B------:R-:W-:Y:S01]  /*7130*/  FFMA R9, R49, R60, R9 ;  /* 0x0000003c31097223 */ /* 0x000fe20000000009 */
[----:B------:R-:W-:Y:S01]  /*7140*/  F2FP.SATFINITE.E5M2.F32.PACK_AB_MERGE_C R116, R2, R0, R117 ;  /* 0x000000000274723e */ /* 0x000fe20004806075 */
[--C-:B------:R-:W-:Y:S01]  /*7150*/  HADD2.F32 R51, -RZ, R50.reuse.H0_H0 ;  /* 0x20000032ff337230 */ /* 0x100fe20000004100 */
[----:B------:R-:W-:Y:S01]  /*7160*/  F2FP.SATFINITE.E5M2.F32.PACK_AB_MERGE_C R117, R11, R6, RZ ;  /* 0x000000060b75723e */ /* 0x000fe200048060ff */
[----:B------:R-:W-:Y:S02]  /*7170*/  HADD2.F32 R50, -RZ, R50.H1_H1 ;  /* 0x30000032ff327230 */ /* 0x000fe40000004100 */
[C---:B------:R-:W-:Y:S01]  /*7180*/  FMUL R10, R47.reuse, R14 ;  /* 0x0000000e2f0a7220 */ /* 0x040fe20000400000 */
[----:B------:R-:W-:Y:S01]  /*7190*/  FMUL R15, R47, R15 ;  /* 0x0000000f2f0f7220 */ /* 0x000fe20000400000 */
[--C-:B------:R-:W-:Y:S01]  /*71a0*/  HADD2.F32 R63, -RZ, R65.reuse.H0_H0 ;  /* 0x20000041ff3f7230 */ /* 0x100fe20000004100 */
[----:B------:R-:W-:Y:S01]  /*71b0*/  F2FP.SATFINITE.E5M2.F32.PACK_AB_MERGE_C R117, R5, R4, R117 ;  /* 0x000000040575723e */ /* 0x000fe20004806075 */
[C---:B------:R-:W-:Y:S01]  /*71c0*/  FFMA R10, R49.reuse, R59, R10 ;  /* 0x0000003b310a7223 */ /* 0x040fe2000000000a */
[C---:B------:R-:W-:Y:S01]  /*71d0*/  FFMA R15, R49.reuse, R62, R15 ;  /* 0x0000003e310f7223 */ /* 0x040fe2000000000f */
[C---:B------:R-:W-:Y:S01]  /*71e0*/  FFMA R12, R49.reuse, R61, R12 ;  /* 0x0000003d310c7223 */ /* 0x040fe2000000000c */
[----:B------:R-:W-:Y:S01]  /*71f0*/  FFMA R13, R49, R64, R13 ;  /* 0x00000040310d7223 */ /* 0x000fe2000000000d */
[----:B------:R-:W-:Y:S02]  /*7200*/  HADD2.F32 R66, -RZ, R65.H1_H1 ;  /* 0x30000041ff427230 */ /* 0x000fe40000004100 */
[C---:B------:R-:W-:Y:S01]  /*7210*/  FMUL R14, R47.reuse, R18 ;  /* 0x000000122f0e7220 */ /* 0x040fe20000400000 */
[----:B------:R-:W-:Y:S02]  /*7220*/  HADD2.F32 R65, -RZ, R67.H0_H0 ;  /* 0x20000043ff417230 */ /* 0x000fe40000004100 */
[----:B------:R-:W-:Y:S01]  /*7230*/  FMUL R19, R47, R19 ;  /* 0x000000132f137220 */ /* 0x000fe20000400000 */
[--C-:B------:R-:W-:Y:S02]  /*7240*/  HADD2.F32 R67, -RZ, R69.reuse.H0_H0 ;  /* 0x20000045ff437230 */ /* 0x100fe40000004100 */
[----:B------:R-:W-:Y:S01]  /*7250*/  FFMA R14, R49, R63, R14 ;  /* 0x0000003f310e7223 */ /* 0x000fe2000000000e */
[----:B------:R-:W-:Y:S02]  /*7260*/  HADD2.F32 R70, -RZ, R69.H1_H1 ;  /* 0x30000045ff467230 */ /* 0x000fe40000004100 */
[----:B------:R-:W-:Y:S01]  /*7270*/  FMUL R18, R47, R22 ;  /* 0x000000162f127220 */ /* 0x000fe20000400000 */
[----:B------:R-:W-:Y:S02]  /*7280*/  HADD2.F32 R69, -RZ, R71.H0_H0 ;  /* 0x20000047ff457230 */ /* 0x000fe40000004100 */
[----:B------:R-:W-:Y:S01]  /*7290*/  FFMA R19, R49, R66, R19 ;  /* 0x0000004231137223 */ /* 0x000fe20000000013 */
[----:B------:R-:W-:Y:S01]  /*72a0*/  FMUL R23, R47, R23 ;  /* 0x000000172f177220 */ /* 0x000fe20000400000 */
[C---:B------:R-:W-:Y:S01]  /*72b0*/  FFMA R16, R49.reuse, R65, R16 ;  /* 0x0000004131107223 */ /* 0x040fe20000000010 */
[C---:B------:R-:W-:Y:S01]  /*72c0*/  FFMA R17, R49.reuse, R68, R17 ;  /* 0x0000004431117223 */ /* 0x040fe20000000011 */
        /* <DEDUP_REMOVED lines=23> */
[----:B------:R-:W-:Y:S01]  /*7440*/  F2FP.SATFINITE.E5M2.F32.PACK_AB_MERGE_C R118, R15, R10, RZ ;  /* 0x0000000a0f76723e */ /* 0x000fe200048060ff */
[----:B------:R-:W-:Y:S01]  /*7450*/  FFMA R28, R49, R51, R28 ;  /* 0x00000033311c7223 */ /* 0x000fe2000000001c */
[----:B------:R-:W-:Y:S01]  /*7460*/  F2FP.SATFINITE.E5M2.F32.PACK_AB_MERGE_C R119, R19, R14, RZ ;  /* 0x0000000e1377723e */ /* 0x000fe200048060ff */
[C---:B------:R-:W-:Y:S01]  /*7470*/  FFMA R29, R49.reuse, R50, R29 ;  /* 0x00000032311d7223 */ /* 0x040fe2000000001d */
[C---:B------:R-:W-:Y:S01]  /*7480*/  FFMA R30, R49.reuse, R77, R30 ;  /* 0x0000004d311e7223 */ /* 0x040fe2000000001e */
[----:B------:R-:W-:Y:S01]  /*7490*/  FFMA R35, R49, R52, R35 ;  /* 0x0000003431237223 */ /* 0x000fe20000000023 */
[----:B------:R-:W-:Y:S02]  /*74a0*/  F2FP.SATFINITE.E5M2.F32.PACK_AB_MERGE_C R118, R9, R8, R118 ;  /* 0x000000080976723e */ /* 0x000fe40004806076 */
[----:B------:R-:W-:Y:S02]  /*74b0*/  F2FP.SATFINITE.E5M2.F32.PACK_AB_MERGE_C R119, R13, R12, R119 ;  /* 0x0000000c0d77723e */ /* 0x000fe40004806077 */
[----:B------:R-:W-:Y:S02]  /*74c0*/  F2FP.SATFINITE.E5M2.F32.PACK_AB_MERGE_C R120, R23, R18, RZ ;  /* 0x000000121778723e */ /* 0x000fe400048060ff */
[----:B------:R-:W-:Y:S01]  /*74d0*/  F2FP.SATFINITE.E5M2.F32.PACK_AB_MERGE_C R121, R27, R22, RZ ;  /* 0x000000161b79723e */ /* 0x000fe200048060ff */
[----:B------:R1:W-:Y:S01]  /*74e0*/  STS.128 [R100+UR49+0x2400], R116 ;  /* 0x0024007464007988 */ /* 0x0003e20008000c31 */
[----:B------:R-:W-:Y:S02]  /*74f0*/  F2FP.SATFINITE.E5M2.F32.PACK_AB_MERGE_C R122, R31, R26, RZ ;  /* 0x0000001a1f7a723e */ /* 0x000fe400048060ff */
[----:B------:R-:W-:Y:S02]  /*7500*/  F2FP.SATFINITE.E5M2.F32.PACK_AB_MERGE_C R123, R35, R30, RZ ;  /* 0x0000001e237b723e */ /* 0x000fe400048060ff */
[----:B------:R-:W-:Y:S02]  /*7510*/  F2FP.SATFINITE.E5M2.F32.PACK_AB_MERGE_C R120, R17, R16, R120 ;  /* 0x000000101178723e */ /* 0x000fe40004806078 */
[----:B------:R-:W-:Y:S02]  /*7520*/  F2FP.SATFINITE.E5M2.F32.PACK_AB_MERGE_C R121, R21, R20, R121 ;  /* 0x000000141579723e */ /* 0x000fe40004806079 */
[----:B------:R-:W-:Y:S02]  /*7530*/  F2FP.SATFINITE.E5M2.F32.PACK_AB_MERGE_C R122, R25, R24, R122 ;  /* 0x00000018197a723e */ /* 0x000fe4000480607a */
[----:B------:R-:W-:Y:S02]  /*7540*/  F2FP.SATFINITE.E5M2.F32.PACK_AB_MERGE_C R123, R29, R28, R123 ;  /* 0x0000001c1d7b723e */ /* 0x000fe4000480607b */
[----:B------:R-:W-:Y:S02]  /*7550*/  LEA R32, R105, UR49, 0x3 ;  /* 0x0000003169207c11 */ /* 0x000fe4000f8e18ff */
[----:B------:R-:W-:Y:S01]  /*7560*/  @P6 SHF.L.U32 R33, R104, 0x1f, RZ ;  /* 0x0000001f68216819 */ /* 0x000fe200000006ff */
[----:B------:R1:W-:Y:S01]  /*7570*/  STS.128 [R114+0x2410], R120 ;  /* 0x0024107872007388 */ /* 0x0003e20000000c00 */
[----:B------:R-:W-:Y:S01]  /*7580*/  @!PT LDS RZ, [RZ] ;  /* 0x00000000fffff984 */ /* 0x000fe20000000800 */
[----:B------:R-:W-:Y:S01]  /*7590*/  @!PT LDS RZ, [RZ] ;  /* 0x00000000fffff984 */ /* 0x000fe20000000800 */
[----:B------:R-:W-:Y:S01]  /*75a0*/  @!PT LDS RZ, [RZ] ;  /* 0x00000000fffff984 */ /* 0x000fe20000000800 */
[----:B------:R-:W-:Y:S01]  /*75b0*/  @!PT LDS RZ, [RZ] ;  /* 0x00000000fffff984 */ /* 0x000fe20000000800 */
[----:B------:R2:W-:Y:S07]  /*75c0*/  MEMBAR.ALL.CTA ;  /* 0x0000000000007992 */ /* 0x0005ee0000008000 */
[----:B--2---:R-:W2:Y:S02]  /*75d0*/  FENCE.VIEW.ASYNC.S ;  /* 0x00000000000073c6 */ /* 0x004ea40000000000 */
[----:B--2---:R-:W-:Y:S06]  /*75e0*/  BAR.SYNC.DEFER_BLOCKING 0x1, 0x80 ;  /* 0x0042000000007b1d */ /* 0x004fec0000010000 */
[----:B------:R-:W-:Y:S05]  /*75f0*/  @P0 BRA `(.L_x_126) ;  /* 0x0000000000280947 */ /* 0x000fea0003800000 */
[----:B------:R-:W-:Y:S02]  /*7600*/  UIADD3 UR4, UPT, UPT, UR49, 0x2400, URZ ;  /* 0x0000240031047890 */ /* 0x000fe4000fffe0ff */
[----:B------:R-:W-:Y:S01]  /*7610*/  UIADD3 UR6, UP0, UPT, UR52, 0x680, URZ ;  /* 0x0000068034067890 */ /* 0x000fe2000ff1e0ff */
[----:B------:R-:W-:Y:S03]  /*7620*/  UMOV UR43, UR36 ;  /* 0x00000024002b7c82 */ /* 0x000fe60008000000 */
[----:B------:R-:W-:Y:S01]  /*7630*/  MOV R109, UR4 ;  /* 0x00000004006d7c02 */ /* 0x000fe20008000f00 */
[----:B------:R-:W-:Y:S03]  /*7640*/  UIADD3.X UR7, UPT, UPT, URZ, UR53, URZ, UP0, !UPT ;  /* 0x00000035ff077290 */ /* 0x000fe600087fe4ff */
[----:B------:R-:W-:Y:S11]  /*7650*/  R2UR UR40, R109 ;  /* 0x000000006d2872ca */ /* 0x000ff600000e0000 */
[----:B------:R-:W-:Y:S02]  /*7660*/  @!UPT UIADD3 URZ, UPT, UPT, URZ, URZ, URZ ;  /* 0x000000fffffff290 */ /* 0x000fe4000fffe0ff */
[----:B------:R2:W-:Y:S01]  /*7670*/  UTMASTG.3D [UR40], [UR6] ;  /* 0x00000028060073b5 */ /* 0x0005e20008010000 */
[----:B------:R0:W-:Y:S01]  /*7680*/  UTMACMDFLUSH ;  /* 0x00000000000079b7 */ /* 0x0001e20000000000 */
[----:B--2---:R-:W-:Y:S04]  /*7690*/  DEPBAR.LE SB0, 0x1 ;  /* 0x000080400000791a */ /* 0x004fe80000000000 */
.L_x_126:
[----:B------:R-:W-:Y:S05]  /*76a0*/  BSYNC.RECONVERGENT B0 ;  /* 0x0000000000007941 */ /* 0x000fea0003800200 */
.L_x_125:
[----:B------:R-:W-:Y:S06]  /*76b0*/  BAR.SYNC.DEFER_BLOCKING 0x1, 0x80 ;  /* 0x0042000000007b1d */ /* 0x000fec0000010000 */
[----:B------:R-:W2:Y:S01]  /*76c0*/  @P6 SYNCS.PHASECHK.TRANS64.TRYWAIT P0, [R32+URZ+0x220], R33 ;  /* 0x00022021200065a7 */ /* 0x000ea200080011ff */
[----:B------:R-:W-:Y:S01]  /*76d0*/  BSSY B1, `(.L_x_127) ;  /* 0x0000020000017945 */ /* 0x000fe20003800000 */
[----:B--2---:R-:W-:Y:S03]  /*76e0*/  @P6 SEL R115, RZ, 0x1, !P0 ;  /* 0x00000001ff736807 */ /* 0x004fe60004000000 */
[----:B------:R-:W-:Y:S05]  /*76f0*/  @!P6 BRA `(.L_x_128) ;  /* 0x000000000074e947 */ /* 0x000fea0003800000 */
[----:B------:R-:W-:Y:S01]  /*7700*/  ISETP.NE.AND P1, PT, R124, RZ, PT ;  /* 0x000000ff7c00720c */ /* 0x000fe20003f25270 */
[----:B------:R-:W-:Y:S01]  /*7710*/  BSSY B0, `(.L_x_129) ;  /* 0x0000009000007945 */ /* 0x000fe20003800000 */
[----:B------:R-:W-:Y:S11]  /*7720*/  ISETP.NE.AND P0, PT, R115, RZ, PT ;  /* 0x000000ff7300720c */ /* 0x000ff60003f05270 */
[----:B------:R-:W-:Y:S05]  /*7730*/  @P1 IMAD R0, R105, 0x1000, R100 ;  /* 0x0000100069001824 */ /* 0x000fea00078e0264 */
[----:B------:R-:W-:Y:S05]  /*7740*/  @P1 IADD3 R2, PT, PT, R0, UR49, RZ ;  /* 0x0000003100021c10 */ /* 0x000fea000fffe0ff */
[----:B------:R-:W-:Y:S01]  /*7750*/  @P1 IMAD.IADD R2, R2, 0x1, R125 ;  /* 0x0000000102021824 */ /* 0x000fe200078e027d */
[----:B------:R-:W-:Y:S06]  /*7760*/  @P0 BRA `(.L_x_130) ;  /* 0x00000000000c0947 */ /* 0x000fec0003800000 */
[----:B------:R-:W-:Y:S04]  /*7770*/  SHF.L.U32 R3, R104, 0x1f, RZ ;  /* 0x0000001f68037819 */ /* 0x000fe800000006ff */
[----:B------:R-:W2:Y:S02]  /*7780*/  SYNCS.PHASECHK.TRANS64.TRYWAIT P0, [R32+URZ+0x220], R3 ;  /* 0x00022003200075a7 */ /* 0x000ea400080011ff */
[----:B--2---:R-:W-:Y:S05]  /*7790*/  @!P0 BRA `(.L_x_131) ;  /* 0x00000020007c8947 */ /* 0x004fea0003800000 */
.L_x_130:
[----:B------:R-:W-:Y:S05]  /*77a0*/  BSYNC B0 ;  /* 0x0000000000007941 */ /* 0x000fea0003800000 */
.L_x_129:
[----:B------:R-:W-:Y:S01]  /*77b0*/  ISETP.NE.AND P0, PT, R124, RZ, PT ;  /* 0x000000ff7c00720c */ /* 0x000fe20003f05270 */
[----:B--2---:R-:W-:Y:S02]  /*77c0*/  VIADD R32, R32, 0x230 ;  /* 0x0000023020207836 */ /* 0x004fe40000000000 */
[----:B------:R-:W-:Y:S02]  /*77d0*/  IMAD.U32 R3, RZ, RZ, UR37 ;  /* 0x00000025ff037e24 */ /* 0x000fe4000f8e00ff */
[----:B------:R-:W-:Y:S03]  /*77e0*/  VIADD R105, R105, 0x1 ;  /* 0x0000000169697836 */ /* 0x000fe60000000000 */
[----:B------:R-:W-:Y:S05]  /*77f0*/  PRMT R3, R3, 0x654, R32 ;  /* 0x0000065403037816 */ /* 0x000fea0000000020 */
[----:B------:R2:W3:Y:S04]  /*7800*/  @P0 LDS.128 R80, [R0+UR49+0x400] ;  /* 0x0004003100500984 */ /* 0x0004e80008000c00 */
[----:B------:R2:W4:Y:S01]  /*7810*/  @P0 LDS.128 R84, [R2+0x410] ;  /* 0x0004100002540984 */ /* 0x0005220000000c00 */
[C---:B------:R-:W-:Y:S01]  /*7820*/  ISETP.NE.AND P0, PT, R105.reuse, 0x2, PT ;  /* 0x000000026900780c */ /* 0x040fe20003f05270 */
[----:B------:R-:W-:Y:S01]  /*7830*/  @!PT LDS RZ, [RZ] ;  /* 0x00000000fffff984 */ /* 0x000fe20000000800 */
[----:B------:R-:W-:Y:S01]  /*7840*/  @!PT LDS RZ, [RZ] ;  /* 0x00000000fffff984 */ /* 0x000fe20000000800 */
[----:B------:R-:W-:Y:S01]  /*7850*/  @!PT LDS RZ, [RZ] ;  /* 0x00000000fffff984 */ /* 0x000fe20000000800 */
[----:B------:R-:W-:Y:S01]  /*7860*/  @!PT LDS RZ, [RZ] ;  /* 0x00000000fffff984 */ /* 0x000fe20000000800 */
[----:B------:R5:W-:Y:S06]  /*7870*/  MEMBAR.ALL.CTA ;  /* 0x0000000000007992 */ /* 0x000bec0000008000 */
[----:B-----5:R-:W5:Y:S01]  /*7880*/  FENCE.VIEW.ASYNC.S ;  /* 0x00000000000073c6 */ /* 0x020f620000000000 */
[----:B------:R-:W-:Y:S01]  /*7890*/  SEL R105, R105, RZ, P0 ;  /* 0x000000ff69697207 */ /* 0x000fe20000000000 */
[----:B-----5:R5:W-:Y:S02]  /*78a0*/  SYNCS.ARRIVE.TRANS64.RED.A1T0 RZ, [R3+URZ], RZ ;  /* 0x000000ff03ff79a7 */ /* 0x020be400081004ff */
[----:B-----5:R-:W-:Y:S04]  /*78b0*/  SEL R3, RZ, 0x1, P0 ;  /* 0x00000001ff037807 */ /* 0x020fe80000000000 */
[----:B--23--:R-:W-:Y:S02]  /*78c0*/  LOP3.LUT R104, R104, R3, RZ, 0x3c, !PT ;  /* 0x0000000368687212 */ /* 0x00cfe400078e3cff */
.L_x_128:
[----:B------:R-:W-:Y:S05]  /*78d0*/  BSYNC B1 ;  /* 0x0000000000017941 */ /* 0x000fea0003800000 */
.L_x_127:
[----:B------:R-:W-:Y:S05]  /*78e0*/  VIADD R0, R48, 0x40 ;  /* 0x0000004030007836 */ /* 0x000fea0000000000 */
[----:B------:R-:W-:Y:S04]  /*78f0*/  SHF.R.U32.HI R0, RZ, 0x15, R0 ;  /* 0x00000015ff007819 */ /* 0x000fe80000011600 */
[----:B------:R-:W-:Y:S11]  /*7900*/  LOP3.LUT P0, RZ, R0, 0x3, R101, 0x48, !PT ;  /* 0x0000000300ff7812 */ /* 0x000ff60007804865 */
[----:B------:R-:W-:Y:S02]  /*7910*/  @!UPT UIADD3 URZ, UPT, UPT, URZ, URZ, URZ ;  /* 0x000000fffffff290 */ /* 0x000fe4000fffe0ff */
[----:B------:R-:W-:Y:S05]  /*7920*/  @!P0 BRA `(.L_x_132) ;  /* 0x0000000000408947 */ /* 0x000fea0003800000 */
[----:B------:R-:W2:Y:S01]  /*7930*/  LDCU.64 UR8, c[0x4][0x70] ;  /* 0x01000e00ff0877ac */ /* 0x000ea20008000a00 */
[----:B------:R-:W-:Y:S01]  /*7940*/  MOV R3, 0x0 ;  /* 0x0000000000037802 */ /* 0x000fe20000000f00 */
[----:B------:R-:W-:Y:S02]  /*7950*/  HFMA2 R12, -RZ, RZ, 0, 5.9604644775390625e-08 ;  /* 0x00000001ff0c7431 */ /* 0x000fe400000001ff */
[----:B------:R-:W-:Y:S02]  /*7960*/  IMAD.MOV.U32 R8, RZ, RZ, 0x192 ;  /* 0x00000192ff087424 */ /* 0x000fe400078e00ff */
[----:B------:R-:W-:Y:S01]  /*7970*/  IMAD.MOV.U32 R13, RZ, RZ, RZ ;  /* 0x000000ffff0d7224 */ /* 0x000fe200078e00ff */
[----:B------:R-:W3:Y:S01]  /*7980*/  LDCU.64 UR6, c[0x4][0x78] ;  /* 0x01000f00ff0677ac */ /* 0x000ee20008000a00 */
[----:B------:R-:W1:Y:S01]  /*7990*/  LDC.64 R2, c[0x4][R3] ;  /* 0x0100000003027b82 */ /* 0x000e620000000a00 */
[----:B------:R-:W5:Y:S01]  /*79a0*/  LDCU.64 UR4, c[0x4][0x10] ;  /* 0x01000200ff0477ac */ /* 0x000f620008000a00 */
[----:B--2---:R-:W-:Y:S01]  /*79b0*/  MOV R5, UR9 ;  /* 0x0000000900057c02 */ /* 0x004fe20008000f00 */
[----:B------:R-:W-:Y:S01]  /*79c0*/  IMAD.U32 R4, RZ, RZ, UR8 ;  /* 0x00000008ff047e24 */ /* 0x000fe2000f8e00ff */
[----:B---3--:R-:W-:Y:S01]  /*79d0*/  MOV R7, UR7 ;  /* 0x0000000700077c02 */ /* 0x008fe20008000f00 */
[----:B------:R-:W-:Y:S01]  /*79e0*/  IMAD.U32 R6, RZ, RZ, UR6 ;  /* 0x00000006ff067e24 */ /* 0x000fe2000f8e00ff */
[----:B-----5:R-:W-:Y:S01]  /*79f0*/  MOV R11, UR5 ;  /* 0x00000005000b7c02 */ /* 0x020fe20008000f00 */
[----:B------:R-:W-:Y:S02]  /*7a00*/  IMAD.U32 R10, RZ, RZ, UR4 ;  /* 0x00000004ff0a7e24 */ /* 0x000fe4000f8e00ff */
[----:B------:R-:W-:Y:S07]  /*7a10*/  LEPC R20, `(.L_x_132) ;  /* 0x000000001014794e */ /* 0x000fee0000000000 */
[----:B-1--4-:R-:W-:Y:S05]  /*7a20*/  CALL.ABS.NOINC R2 ;  /* 0x0000000002007343 */ /* 0x012fea0003c00000 */
.L_x_132:
[----:B------:R-:W-:Y:S01]  /*7a30*/  ISETP.NE.AND P0, PT, R110, RZ, PT ;  /* 0x000000ff6e00720c */ /* 0x000fe20003f05270 */
[----:B------:R-:W-:Y:S05]  /*7a40*/  WARPSYNC.ALL ;  /* 0x0000000000007948 */ /* 0x000fea0003800000 */
[----:B------:R-:W-:Y:S01]  /*7a50*/  R2UR UR4, R48 ;  /* 0x00000000300472ca */ /* 0x000fe200000e0000 */
[----:B------:R-:W-:Y:S01]  /*7a60*/  BSSY.RECONVERGENT B0, `(.L_x_133) ;  /* 0x000009c000007945 */ /* 0x000fe20003800200 */
[-C--:B------:R-:W-:Y:S02]  /*7a70*/  F2FP.F16.E5M2.UNPACK_B R51, R80.reuse ;  /* 0x00000050ff33723e */ /* 0x080fe400020004ff */
[----:B------:R-:W-:Y:S02]  /*7a80*/  F2FP.F16.E5M2.UNPACK_B R80, R80.H1 ;  /* 0x00000050ff50723e */ /* 0x000fe400030004ff */
[-C--:B------:R-:W-:Y:S01]  /*7a90*/  F2FP.F16.E5M2.UNPACK_B R55, R81.reuse ;  /* 0x00000051ff37723e */ /* 0x080fe200020004ff */
[--C-:B------:R-:W-:Y:S01]  /*7aa0*/  HADD2.F32 R50, -RZ, R51.reuse.H0_H0 ;  /* 0x20000033ff327230 */ /* 0x100fe20000004100 */
[----:B------:R-:W-:Y:S01]  /*7ab0*/  F2FP.F16.E5M2.UNPACK_B R81, R81.H1 ;  /* 0x00000051ff51723e */ /* 0x000fe200030004ff */
[----:B------:R-:W-:Y:S01]  /*7ac0*/  HADD2.F32 R52, -RZ, R51.H1_H1 ;  /* 0x30000033ff347230 */ /* 0x000fe20000004100 */
[-C--:B------:R-:W-:Y:S01]  /*7ad0*/  F2FP.F16.E5M2.UNPACK_B R59, R82.reuse ;  /* 0x00000052ff3b723e */ /* 0x080fe200020004ff */
[--C-:B------:R-:W-:Y:S01]  /*7ae0*/  HADD2.F32 R51, -RZ, R80.reuse.H0_H0 ;  /* 0x20000050ff337230 */ /* 0x100fe20000004100 */
[----:B------:R-:W-:Y:S01]  /*7af0*/  F2FP.F16.E5M2.UNPACK_B R82, R82.H1 ;  /* 0x00000052ff52723e */ /* 0x000fe200030004ff */
[----:B------:R-:W-:Y:S01]  /*7b00*/  LDTM.16dp32bit_t0_t15.x32 R4, tmem[UR4+0x40] ;  /* 0x00004004000479ee */ /* 0x000fe20008a80000 */
[----:B------:R-:W2:Y:S01]  /*7b10*/  LDTM.16dp32bit_t16_t31.x32 R4, tmem[UR4+0x60] ;  /* 0x00006004000479ee */ /* 0x000ea20008aa0000 */
[----:B------:R-:W-:Y:S01]  /*7b20*/  NOP ;  /* 0x0000000000007918 */ /* 0x000fe20000000000 */
[--C-:B------:R-:W-:Y:S01]  /*7b30*/  HADD2.F32 R53, -RZ, R55.reuse.H0_H0 ;  /* 0x20000037ff357230 */ /* 0x100fe20000004100 */
[----:B------:R-:W-:Y:S01]  /*7b40*/  R2UR UR5, R113 ;  /* 0x00000000710572ca */ /* 0x000fe200000e0000 */
[----:B------:R-:W-:Y:S01]  /*7b50*/  HADD2.F32 R56, -RZ, R55.H1_H1 ;  /* 0x30000037ff387230 */ /* 0x000fe20000004100 */
[----:B------:R-:W-:Y:S01]  /*7b60*/  F2FP.F16.E5M2.UNPACK_B R63, R83 ;  /* 0x00000053ff3f723e */ /* 0x000fe200020004ff */
[--C-:B------:R-:W-:Y:S01]  /*7b70*/  HADD2.F32 R57, -RZ, R59.reuse.H0_H0 ;  /* 0x2000003bff397230 */ /* 0x100fe20000004100 */
[----:B----4-:R-:W-:Y:S01]  /*7b80*/  F2FP.F16.E5M2.UNPACK_B R67, R84 ;  /* 0x00000054ff43723e */ /* 0x010fe200020004ff */
[----:B------:R-:W-:Y:S01]  /*7b90*/  HADD2.F32 R60, -RZ, R59.H1_H1 ;  /* 0x3000003bff3c7230 */ /* 0x000fe20000004100 */
[----:B------:R-:W-:Y:S01]  /*7ba0*/  F2FP.F16.E5M2.UNPACK_B R71, R85 ;  /* 0x00000055ff47723e */ /* 0x000fe200020004ff */
[--C-:B------:R-:W-:Y:S01]  /*7bb0*/  HADD2.F32 R61, -RZ, R63.reuse.H0_H0 ;  /* 0x2000003fff3d7230 */ /* 0x100fe20000004100 */
[----:B------:R-:W-:Y:S01]  /*7bc0*/  F2FP.F16.E5M2.UNPACK_B R75, R86 ;  /* 0x00000056ff4b723e */ /* 0x000fe200020004ff */
[----:B------:R-:W-:Y:S01]  /*7bd0*/  HADD2.F32 R64, -RZ, R63.H1_H1 ;  /* 0x3000003fff407230 */ /* 0x000fe20000004100 */
[----:B------:R-:W-:Y:S01]  /*7be0*/  F2FP.F16.E5M2.UNPACK_B R77, R87 ;  /* 0x00000057ff4d723e */ /* 0x000fe200020004ff */
[--C-:B------:R-:W-:Y:S01]  /*7bf0*/  HADD2.F32 R65, -RZ, R67.reuse.H0_H0 ;  /* 0x20000043ff417230 */ /* 0x100fe20000004100 */
[----:B------:R-:W-:Y:S01]  /*7c00*/  F2FP.F16.E5M2.UNPACK_B R83, R83.H1 ;  /* 0x00000053ff53723e */ /* 0x000fe200030004ff */
[----:B------:R-:W-:Y:S01]  /*7c10*/  UIADD3 UR5, UPT, UPT, UR5, 0x290, URZ ;  /* 0x0000029005057890 */ /* 0x000fe2000fffe0ff */
[----:B------:R-:W-:Y:S01]  /*7c20*/  HADD2.F32 R67, -RZ, R67.H1_H1 ;  /* 0x30000043ff437230 */ /* 0x000fe20000004100 */
[----:B------:R-:W-:Y:S01]  /*7c30*/  F2FP.F16.E5M2.UNPACK_B R84, R84.H1 ;  /* 0x00000054ff54723e */ /* 0x000fe200030004ff */
[--C-:B------:R-:W-:Y:S01]  /*7c40*/  HADD2.F32 R69, -RZ, R71.reuse.H0_H0 ;  /* 0x20000047ff457230 */ /* 0x100fe20000004100 */
[----:B------:R-:W-:Y:S01]  /*7c50*/  UPRMT UR5, UR37, 0x654, UR5 ;  /* 0x0000065425057896 */ /* 0x000fe20008000005 */
[----:B------:R-:W-:Y:S01]  /*7c60*/  HADD2.F32 R72, -RZ, R71.H1_H1 ;  /* 0x30000047ff487230 */ /* 0x000fe20000004100 */
[----:B------:R-:W-:Y:S01]  /*7c70*/  F2FP.F16.E5M2.UNPACK_B R85, R85.H1 ;  /* 0x00000055ff55723e */ /* 0x000fe200030004ff */
[--C-:B------:R-:W-:Y:S02]  /*7c80*/  HADD2.F32 R73, -RZ, R75.reuse.H0_H0 ;  /* 0x2000004bff497230 */ /* 0x100fe40000004100 */
[C---:B--2---:R-:W-:Y:S01]  /*7c90*/  FMUL R4, R47.reuse, R4 ;  /* 0x000000042f047220 */ /* 0x044fe20000400000 */
[C---:B------:R-:W-:Y:S01]  /*7ca0*/  FMUL R5, R47.reuse, R5 ;  /* 0x000000052f057220 */ /* 0x040fe20000400000 */
[C---:B------:R-:W-:Y:S01]  /*7cb0*/  FMUL R8, R47.reuse, R8 ;  /* 0x000000082f087220 */ /* 0x040fe20000400000 */
[----:B------:R-:W-:Y:S01]  /*7cc0*/  FMUL R9, R47, R9 ;  /* 0x000000092f097220 */ /* 0x000fe20000400000 */
[C---:B------:R-:W-:Y:S01]  /*7cd0*/  FFMA R4, R49.reuse, R50, R4 ;  /* 0x0000003231047223 */ /* 0x040fe20000000004 */
[----:B------:R-:W-:Y:S01]  /*7ce0*/  SYNCS.ARRIVE.TRANS64.RED.A1T0 RZ, [UR5], RZ ;  /* 0x000000ffffff79a7 */ /* 0x000fe20008100405 */
        /* <DEDUP_REMOVED lines=18> */
[--C-:B------:R-:W-:Y:S02]  /*7e10*/  HADD2.F32 R55, -RZ, R81.reuse.H0_H0 ;  /* 0x20000051ff377230 */ /* 0x100fe40000004100 */
[----:B------:R-:W-:Y:S01]  /*7e20*/  FMUL R10, R47, R10 ;  /* 0x0000000a2f0a7220 */ /* 0x000fe20000400000 */
[C---:B------:R-:W-:Y:S01]  /*7e30*/  FFMA R6, R49.reuse, R51, R6 ;  /* 0x0000003331067223 */ /* 0x040fe20000000006 */
[----:B------:R-:W-:Y:S02]  /*7e40*/  HADD2.F32 R58, -RZ, R81.H1_H1 ;  /* 0x30000051ff3a7230 */ /* 0x000fe40000004100 */
[C---:B------:R-:W-:Y:S01]  /*7e50*/  FFMA R7, R49.reuse, R54, R7 ;  /* 0x0000003631077223 */ /* 0x040fe20000000007 */
[C---:B------:R-:W-:Y:S01]  /*7e60*/  FFMA R8, R49.reuse, R53, R8 ;  /* 0x0000003531087223 */ /* 0x040fe20000000008 */
[C---:B------:R-:W-:Y:S01]  /*7e70*/  FFMA R9, R49.reuse, R56, R9 ;  /* 0x0000003831097223 */ /* 0x040fe20000000009 */
[----:B------:R-:W-:Y:S01]  /*7e80*/  FFMA R10, R49, R55, R10 ;  /* 0x00000037310a7223 */ /* 0x000fe2000000000a */
[----:B------:R-:W-:Y:S01]  /*7e90*/  HADD2.F32 R51, -RZ, R77.H0_H0 ;  /* 0x2000004dff337230 */ /* 0x000fe20000004100 */
[----:B-1----:R-:W-:Y:S01]  /*7ea0*/  F2FP.SATFINITE.E5M2.F32.PACK_AB_MERGE_C R116, R7, R6, RZ ;  /* 0x000000060774723e */ /* 0x002fe200048060ff */
[C---:B------:R-:W-:Y:S01]  /*7eb0*/  FMUL R11, R47.reuse, R11 ;  /* 0x0000000b2f0b7220 */ /* 0x040fe20000400000 */
[--C-:B------:R-:W-:Y:S02]  /*7ec0*/  HADD2.F32 R59, -RZ, R82.reuse.H0_H0 ;  /* 0x20000052ff3b7230 */ /* 0x100fe40000004100 */
[----:B------:R-:W-:Y:S01]  /*7ed0*/  FMUL R14, R47, R14 ;  /* 0x0000000e2f0e7220 */ /* 0x000fe20000400000 */
[----:B------:R-:W-:Y:S01]  /*7ee0*/  HADD2.F32 R62, -RZ, R82.H1_H1 ;  /* 0x30000052ff3e7230 */ /* 0x000fe20000004100 */
[----:B------:R-:W-:Y:S01]  /*7ef0*/  F2FP.SATFINITE.E5M2.F32.PACK_AB_MERGE_C R116, R5, R4, R116 ;  /* 0x000000040574723e */ /* 0x000fe20004806074 */
[C---:B------:R-:W-:Y:S01]  /*7f00*/  FFMA R11, R49.reuse, R58, R11 ;  /* 0x0000003a310b7223 */ /* 0x040fe2000000000b */
[C---:B------:R-:W-:Y:S01]  /*7f10*/  FFMA R12, R49.reuse, R57, R12 ;  /* 0x00000039310c7223 */ /* 0x040fe2000000000c */
[C---:B------:R-:W-:Y:S01]  /*7f20*/  FFMA R13, R49.reuse, R60, R13 ;  /* 0x0000003c310d7223 */ /* 0x040fe2000000000d */
[----:B------:R-:W-:Y:S01]  /*7f30*/  F2FP.F16.E5M2.UNPACK_B R86, R86.H1 ;  /* 0x00000056ff56723e */ /* 0x000fe200030004ff */
[----:B------:R-:W-:Y:S01]  /*7f40*/  FFMA R14, R49, R59, R14 ;  /* 0x0000003b310e7223 */ /* 0x000fe2000000000e */
[----:B------:R-:W-:Y:S01]  /*7f50*/  F2FP.SATFINITE.E5M2.F32.PACK_AB_MERGE_C R117, R11, R10, RZ ;  /* 0x0000000a0b75723e */ /* 0x000fe200048060ff */
[C---:B------:R-:W-:Y:S01]  /*7f60*/  FMUL R15, R47.reuse, R15 ;  /* 0x0000000f2f0f7220 */ /* 0x040fe20000400000 */
[--C-:B------:R-:W-:Y:S02]  /*7f70*/  HADD2.F32 R63, -RZ, R83.reuse.H0_H0 ;  /* 0x20000053ff3f7230 */ /* 0x100fe40000004100 */
[----:B------:R-:W-:Y:S01]  /*7f80*/  FMUL R18, R47, R18 ;  /* 0x000000122f127220 */ /* 0x000fe20000400000 */
[----:B------:R-:W-:Y:S01]  /*7f90*/  HADD2.F32 R66, -RZ, R83.H1_H1 ;  /* 0x30000053ff427230 */ /* 0x000fe20000004100 */
[----:B------:R-:W-:Y:S01]  /*7fa0*/  F2FP.SATFINITE.E5M2.F32.PACK_AB_MERGE_C R117, R9, R8, R117 ;  /* 0x000000080975723e */ /* 0x000fe20004806075 */
[C---:B------:R-:W-:Y:S01]  /*7fb0*/  FFMA R15, R49.reuse, R62, R15 ;  /* 0x0000003e310f7223 */ /* 0x040fe2000000000f */
[C---:B------:R-:W-:Y:S01]  /*7fc0*/  FFMA R16, R49.reuse, R61, R16 ;  /* 0x0000003d31107223 */ /* 0x040fe20000000010 */
[----:B------:R-:W-:Y:S01]  /*7fd0*/  FFMA R17, R49, R64, R17 ;  /* 0x0000004031117223 */ /* 0x000fe20000000011 */
[----:B------:R-:W-:Y:S01]  /*7fe0*/  FMUL R19, R47, R19 ;  /* 0x000000132f137220 */ /* 0x000fe20000400000 */
        /* <DEDUP_REMOVED lines=15> */
[----:B------:R-:W-:Y:S01]  /*80e0*/  F2FP.F16.E5M2.UNPACK_B R87, R87.H1 ;  /* 0x00000057ff57723e */ /* 0x000fe200030004ff */
        /* <DEDUP_REMOVED lines=32> */
[----:B------:R-:W-:Y:S03]  /*82f0*/  IADD3 R79, PT, PT, R44, 0x1, RZ ;  /* 0x000000012c4f7810 */ /* 0x000fe60007ffe0ff */
        /* <DEDUP_REMOVED lines=9> */
[----:B------:R-:W-:Y:S02]  /*8390*/  UIADD3 UR8, UP0, UPT, UR52, 0x680, URZ ;  /* 0x0000068034087890 */ /* 0x000fe4000ff1e0ff */
[----:B------:R-:W-:Y:S02]  /*83a0*/  UIADD3 UR5, UPT, UPT, UR41, 0x40, URZ ;  /* 0x0000004029057890 */ /* 0x000fe4000fffe0ff */
[----:B------:R-:W-:Y:S02]  /*83b0*/  UIADD3 UR4, UPT, UPT, UR49, 0x3400, URZ ;  /* 0x0000340031047890 */ /* 0x000fe4000fffe0ff */
[----:B------:R-:W-:Y:S01]  /*83c0*/  UIADD3.X UR9, UPT, UPT, URZ, UR53, URZ, UP0, !UPT ;  /* 0x00000035ff097290 */ /* 0x000fe200087fe4ff */
[----:B------:R-:W-:Y:S01]  /*83d0*/  UMOV UR6, UR42 ;  /* 0x0000002a00067c82 */ /* 0x000fe20008000000 */
[----:B------:R-:W-:Y:S07]  /*83e0*/  UMOV UR7, UR36 ;  /* 0x0000002400077c82 */ /* 0x000fee0008000000 */
[----:B------:R2:W-:Y:S01]  /*83f0*/  UTMASTG.3D [UR4], [UR8] ;  /* 0x00000004080073b5 */ /* 0x0005e20008010000 */
[----:B------:R0:W-:Y:S01]  /*8400*/  UTMACMDFLUSH ;  /* 0x00000000000079b7 */ /* 0x0001e20000000000 */
[----:B--2---:R-:W-:Y:S04]  /*8410*/  DEPBAR.LE SB0, 0x1 ;  /* 0x000080400000791a */ /* 0x004fe80000000000 */
.L_x_134:
[----:B------:R-:W-:Y:S05]  /*8420*/  BSYNC.RECONVERGENT B0 ;  /* 0x0000000000007941 */ /* 0x000fea0003800200 */
.L_x_133:
[----:B------:R-:W-:Y:S01]  /*8430*/  BAR.SYNC.DEFER_BLOCKING 0x1, 0x80 ;  /* 0x0042000000007b1d */ /* 0x000fe20000010000 */
[----:B------:R-:W-:Y:S01]  /*8440*/  ISETP.NE.AND P2, PT, R111, RZ, PT ;  /* 0x000000ff6f00720c */ /* 0x000fe20003f45270 */
[----:B------:R-:W-:Y:S01]  /*8450*/  IMAD.IADD R20, R43, 0x1, R94 ;  /* 0x000000012b147824 */ /* 0x000fe200078e025e */
[----:B------:R-:W-:Y:S01]  /*8460*/  ISETP.NE.AND P0, PT, R112, 0x2, PT ;  /* 0x000000027000780c */ /* 0x000fe20003f05270 */
[----:B------:R-:W-:Y:S01]  /*8470*/  IMAD.IADD R21, R45, 0x1, R96 ;  /* 0x000000012d157824 */ /* 0x000fe200078e0260 */
[----:B------:R-:W-:Y:S02]  /*8480*/  ISETP.NE.AND P1, PT, R79, 0x4, PT ;  /* 0x000000044f00780c */ /* 0x000fe40003f25270 */
[----:B------:R-:W-:Y:S02]  /*8490*/  SEL R3, RZ, 0x1, P0 ;  /* 0x00000001ff037807 */ /* 0x000fe40000000000 */
[----:B------:R-:W-:Y:S02]  /*84a0*/  SEL R0, RZ, 0x1, P1 ;  /* 0x00000001ff007807 */ /* 0x000fe40000800000 */
[----:B------:R-:W-:Y:S02]  /*84b0*/  LOP3.LUT R106, R106, R3, RZ, 0x3c, !PT ;  /* 0x000000036a6a7212 */ /* 0x000fe400078e3cff */
[----:B------:R-:W-:Y:S02]  /*84c0*/  LOP3.LUT R107, R107, R0, RZ, 0x3c, !PT ;  /* 0x000000006b6b7212 */ /* 0x000fe400078e3cff */
[----:B------:R-:W-:Y:S02]  /*84d0*/  @P2 R2UR UR36, R103 ;  /* 0x00000000672422ca */ /* 0x000fe400000e0000 */
[----:B------:R-:W-:Y:S02]  /*84e0*/  SEL R112, R112, RZ, P0 ;  /* 0x000000ff70707207 */ /* 0x000fe40000000000 */
[----:B------:R-:W-:Y:S01]  /*84f0*/  SEL R44, R79, RZ, P1 ;  /* 0x000000ff4f2c7207 */ /* 0x000fe20000800000 */
[----:B------:R-:W-:Y:S10]  /*8500*/  @P2 BRA `(.L_x_135) ;  /* 0xffffffd400f82947 */ /* 0x000ff4000383ffff */
[----:B------:R-:W-:Y:S05]  /*8510*/  EXIT ;  /* 0x000000000000794d */ /* 0x000fea0003800000 */
.L_x_20:
[----:B--2---:R2:W1:Y:S02]  /*8520*/  SYNCS.PHASECHK.TRANS64.TRYWAIT P0, [R3+URZ+0x2c0], R2 ;  /* 0x0002c002030075a7 */ /* 0x00446400080011ff */
[----:B-1----:R-:W-:Y:S05]  /*8530*/  @!P0 NANOSLEEP.SYNCS 0x989680 ;  /* 0x009896800000895d */ /* 0x002fea0003900000 */
[----:B------:R-:W1:Y:S02]  /*8540*/  @!P0 SYNCS.PHASECHK.TRANS64 P0, [R3+URZ+0x2c0], R2 ;  /* 0x0002c002030085a7 */ /* 0x000e6400080010ff */
[----:B-1----:R-:W-:Y:S05]  /*8550*/  @!P0 BRA `(.L_x_20) ;  /* 0xfffffffc00f08947 */ /* 0x002fea000383ffff */
[----:B------:R-:W-:Y:S05]  /*8560*/  BRA `(.L_x_136) ;  /* 0xffffff94000c7947 */ /* 0x000fea000383ffff */
.L_x_23:
[----:B-1----:R-:W-:-:S07]  /*8570*/  MOV R2, UR33 ;  /* 0x0000002100027c02 */ /* 0x002fce0008000f00 */
.L_x_137:
[----:B-1----:R1:W2:Y:S02]  /*8580*/  SYNCS.PHASECHK.TRANS64.TRYWAIT P0, [R2+URZ+0x110], R5 ;  /* 0x00011005020075a7 */ /* 0x0022a400080011ff */
[----:B--2---:R-:W-:Y:S05]  /*8590*/  @!P0 NANOSLEEP.SYNCS 0x989680 ;  /* 0x009896800000895d */ /* 0x004fea0003900000 */
[----:B------:R-:W2:Y:S02]  /*85a0*/  @!P0 SYNCS.PHASECHK.TRANS64 P0, [R2+URZ+0x110], R5 ;  /* 0x00011005020085a7 */ /* 0x000ea400080010ff */
[----:B--2---:R-:W-:Y:S05]  /*85b0*/  @!P0 BRA `(.L_x_137) ;  /* 0xfffffffc00f08947 */ /* 0x004fea000383ffff */
[----:B------:R-:W-:Y:S05]  /*85c0*/  BRA `(.L_x_22) ;  /* 0xffffff94005c7947 */ /* 0x000fea000383ffff */
.L_x_29:
[----:B-1----:R-:W-:-:S07]  /*85d0*/  MOV R2, UR17 ;  /* 0x0000001100027c02 */ /* 0x002fce0008000f00 */
.L_x_138:
[----:B-1----:R1:W2:Y:S02]  /*85e0*/  SYNCS.PHASECHK.TRANS64.TRYWAIT P0, [R2+URZ+0x110], R5 ;  /* 0x00011005020075a7 */ /* 0x0022a400080011ff */
[----:B--2---:R-:W-:Y:S05]  /*85f0*/  @!P0 NANOSLEEP.SYNCS 0x989680 ;  /* 0x009896800000895d */ /* 0x004fea0003900000 */
[----:B------:R-:W2:Y:S02]  /*8600*/  @!P0 SYNCS.PHASECHK.TRANS64 P0, [R2+URZ+0x110], R5 ;  /* 0x00011005020085a7 */ /* 0x000ea400080010ff */
[----:B--2---:R-:W-:Y:S05]  /*8610*/  @!P0 BRA `(.L_x_138) ;  /* 0xfffffffc00f08947 */ /* 0x004fea000383ffff */
[----:B------:R-:W-:Y:S05]  /*8620*/  BRA `(.L_x_28) ;  /* 0xffffff9800047947 */ /* 0x000fea000383ffff */
.L_x_33:
[----:B-1----:R1:W2:Y:S02]  /*8630*/  SYNCS.PHASECHK.TRANS64.TRYWAIT P0, [R2+URZ+0x250], R3 ;  /* 0x00025003020075a7 */ /* 0x0022a400080011ff */
[----:B--2---:R-:W-:Y:S05]  /*8640*/  @!P0 NANOSLEEP.SYNCS 0x989680 ;  /* 0x009896800000895d */ /* 0x004fea0003900000 */
[----:B------:R-:W2:Y:S02]  /*8650*/  @!P0 SYNCS.PHASECHK.TRANS64 P0, [R2+URZ+0x250], R3 ;  /* 0x00025003020085a7 */ /* 0x000ea400080010ff */
[----:B--2---:R-:W-:Y:S05]  /*8660*/  @!P0 BRA `(.L_x_33) ;  /* 0xfffffffc00f08947 */ /* 0x004fea000383ffff */
[----:B------:R-:W-:Y:S05]  /*8670*/  BRA `(.L_x_139) ;  /* 0xffffff9800947947 */ /* 0x000fea000383ffff */
.L_x_37:
[----:B----4-:R-:W-:-:S07]  /*8680*/  MOV R0, UR5 ;  /* 0x0000000500007c02 */ /* 0x010fce0008000f00 */
.L_x_140:
[----:B-1----:R1:W2:Y:S02]  /*8690*/  SYNCS.PHASECHK.TRANS64.TRYWAIT P0, [R0+URZ], R3 ;  /* 0x00000003000075a7 */ /* 0x0022a400080011ff */
[----:B--2---:R-:W-:Y:S05]  /*86a0*/  @!P0 NANOSLEEP.SYNCS 0x989680 ;  /* 0x009896800000895d */ /* 0x004fea0003900000 */
[----:B------:R-:W2:Y:S02]  /*86b0*/  @!P0 SYNCS.PHASECHK.TRANS64 P0, [R0+URZ], R3 ;  /* 0x00000003000085a7 */ /* 0x000ea400080010ff */
[----:B--2---:R-:W-:Y:S05]  /*86c0*/  @!P0 BRA `(.L_x_140) ;  /* 0xfffffffc00f08947 */ /* 0x004fea000383ffff */
[----:B------:R-:W-:Y:S05]  /*86d0*/  BRA `(.L_x_141) ;  /* 0xffffffa000047947 */ /* 0x000fea000383ffff */
.L_x_38:
[----:B----4-:R-:W-:-:S07]  /*86e0*/  MOV R0, UR5 ;  /* 0x0000000500007c02 */ /* 0x010fce0008000f00 */
.L_x_142:
[----:B-1----:R1:W2:Y:S02]  /*86f0*/  SYNCS.PHASECHK.TRANS64.TRYWAIT P0, [R0+URZ], R3 ;  /* 0x00000003000075a7 */ /* 0x0022a400080011ff */
[----:B--2---:R-:W-:Y:S05]  /*8700*/  @!P0 NANOSLEEP.SYNCS 0x989680 ;  /* 0x009896800000895d */ /* 0x004fea0003900000 */
[----:B------:R-:W2:Y:S02]  /*8710*/  @!P0 SYNCS.PHASECHK.TRANS64 P0, [R0+URZ], R3 ;  /* 0x00000003000085a7 */ /* 0x000ea400080010ff */
[----:B--2---:R-:W-:Y:S05]  /*8720*/  @!P0 BRA `(.L_x_142) ;  /* 0xfffffffc00f08947 */ /* 0x004fea000383ffff */
[----:B------:R-:W-:Y:S05]  /*8730*/  BRA `(.L_x_143) ;  /* 0xffffffa000107947 */ /* 0x000fea000383ffff */
.L_x_39:
[----:B----4-:R-:W-:-:S07]  /*8740*/  MOV R0, UR5 ;  /* 0x0000000500007c02 */ /* 0x010fce0008000f00 */
.L_x_144:
[----:B-1----:R1:W2:Y:S02]  /*8750*/  SYNCS.PHASECHK.TRANS64.TRYWAIT P0, [R0+URZ], R3 ;  /* 0x00000003000075a7 */ /* 0x0022a400080011ff */
[----:B--2---:R-:W-:Y:S05]  /*8760*/  @!P0 NANOSLEEP.SYNCS 0x989680 ;  /* 0x009896800000895d */ /* 0x004fea0003900000 */
[----:B------:R-:W2:Y:S02]  /*8770*/  @!P0 SYNCS.PHASECHK.TRANS64 P0, [R0+URZ], R3 ;  /* 0x00000003000085a7 */ /* 0x000ea400080010ff */
[----:B--2---:R-:W-:Y:S05]  /*8780*/  @!P0 BRA `(.L_x_144) ;  /* 0xfffffffc00f08947 */ /* 0x004fea000383ffff */
[----:B------:R-:W-:Y:S05]  /*8790*/  BRA `(.L_x_145) ;  /* 0xffffffa0001c7947 */ /* 0x000fea000383ffff */
.L_x_40:
[----:B----4-:R-:W-:-:S07]  /*87a0*/  MOV R0, UR5 ;  /* 0x0000000500007c02 */ /* 0x010fce0008000f00 */
.L_x_146:
[----:B-1----:R1:W2:Y:S02]  /*87b0*/  SYNCS.PHASECHK.TRANS64.TRYWAIT P0, [R0+URZ], R3 ;  /* 0x00000003000075a7 */ /* 0x0022a400080011ff */
[----:B--2---:R-:W-:Y:S05]  /*87c0*/  @!P0 NANOSLEEP.SYNCS 0x989680 ;  /* 0x009896800000895d */ /* 0x004fea0003900000 */
[----:B------:R-:W2:Y:S02]  /*87d0*/  @!P0 SYNCS.PHASECHK.TRANS64 P0, [R0+URZ], R3 ;  /* 0x00000003000085a7 */ /* 0x000ea400080010ff */
[----:B--2---:R-:W-:Y:S05]  /*87e0*/  @!P0 BRA `(.L_x_146) ;  /* 0xfffffffc00f08947 */ /* 0x004fea000383ffff */
[----:B------:R-:W-:Y:S05]  /*87f0*/  BRA `(.L_x_147) ;  /* 0xffffffa000287947 */ /* 0x000fea000383ffff */
.L_x_41:
[----:B----4-:R-:W-:-:S07]  /*8800*/  MOV R0, UR5 ;  /* 0x0000000500007c02 */ /* 0x010fce0008000f00 */
.L_x_148:
[----:B-1----:R1:W2:Y:S02]  /*8810*/  SYNCS.PHASECHK.TRANS64.TRYWAIT P0, [R0+URZ], R3 ;  /* 0x00000003000075a7 */ /* 0x0022a400080011ff */
[----:B--2---:R-:W-:Y:S05]  /*8820*/  @!P0 NANOSLEEP.SYNCS 0x989680 ;  /* 0x009896800000895d */ /* 0x004fea0003900000 */
[----:B------:R-:W2:Y:S02]  /*8830*/  @!P0 SYNCS.PHASECHK.TRANS64 P0, [R0+URZ], R3 ;  /* 0x00000003000085a7 */ /* 0x000ea400080010ff */
[----:B--2---:R-:W-:Y:S05]  /*8840*/  @!P0 BRA `(.L_x_148) ;  /* 0xfffffffc00f08947 */ /* 0x004fea000383ffff */
[----:B------:R-:W-:Y:S05]  /*8850*/  BRA `(.L_x_149) ;  /* 0xffffffa000347947 */ /* 0x000fea000383ffff */
.L_x_42:
[----:B----4-:R-:W-:-:S07]  /*8860*/  MOV R0, UR5 ;  /* 0x0000000500007c02 */ /* 0x010fce0008000f00 */
.L_x_150:
[----:B-1----:R1:W2:Y:S02]  /*8870*/  SYNCS.PHASECHK.TRANS64.TRYWAIT P0, [R0+URZ], R3 ;  /* 0x00000003000075a7 */ /* 0x0022a400080011ff */
[----:B--2---:R-:W-:Y:S05]  /*8880*/  @!P0 NANOSLEEP.SYNCS 0x989680 ;  /* 0x009896800000895d */ /* 0x004fea0003900000 */
[----:B------:R-:W2:Y:S02]  /*8890*/  @!P0 SYNCS.PHASECHK.TRANS64 P0, [R0+URZ], R3 ;  /* 0x00000003000085a7 */ /* 0x000ea400080010ff */
[----:B--2---:R-:W-:Y:S05]  /*88a0*/  @!P0 BRA `(.L_x_150) ;  /* 0xfffffffc00f08947 */ /* 0x004fea000383ffff */
[----:B------:R-:W-:Y:S05]  /*88b0*/  BRA `(.L_x_151) ;  /* 0xffffffa000407947 */ /* 0x000fea000383ffff */
.L_x_43:
[----:B----4-:R-:W-:-:S07]  /*88c0*/  MOV R0, UR5 ;  /* 0x0000000500007c02 */ /* 0x010fce0008000f00 */
.L_x_152:
[----:B-1----:R1:W2:Y:S02]  /*88d0*/  SYNCS.PHASECHK.TRANS64.TRYWAIT P0, [R0+URZ], R3 ;  /* 0x00000003000075a7 */ /* 0x0022a400080011ff */
[----:B--2---:R-:W-:Y:S05]  /*88e0*/  @!P0 NANOSLEEP.SYNCS 0x989680 ;  /* 0x009896800000895d */ /* 0x004fea0003900000 */
[----:B------:R-:W2:Y:S02]  /*88f0*/  @!P0 SYNCS.PHASECHK.TRANS64 P0, [R0+URZ], R3 ;  /* 0x00000003000085a7 */ /* 0x000ea400080010ff */
[----:B--2---:R-:W-:Y:S05]  /*8900*/  @!P0 BRA `(.L_x_152) ;  /* 0xfffffffc00f08947 */ /* 0x004fea000383ffff */
[----:B------:R-:W-:Y:S05]  /*8910*/  BRA `(.L_x_153) ;  /* 0xffffffa0004c7947 */ /* 0x000fea000383ffff */
.L_x_44:
[----:B----4-:R-:W-:-:S07]  /*8920*/  MOV R0, UR5 ;  /* 0x0000000500007c02 */ /* 0x010fce0008000f00 */
.L_x_154:
[----:B-1----:R1:W2:Y:S02]  /*8930*/  SYNCS.PHASECHK.TRANS64.TRYWAIT P0, [R0+URZ], R3 ;  /* 0x00000003000075a7 */ /* 0x0022a400080011ff */
[----:B--2---:R-:W-:Y:S05]  /*8940*/  @!P0 NANOSLEEP.SYNCS 0x989680 ;  /* 0x009896800000895d */ /* 0x004fea0003900000 */
[----:B------:R-:W2:Y:S02]  /*8950*/  @!P0 SYNCS.PHASECHK.TRANS64 P0, [R0+URZ], R3 ;  /* 0x00000003000085a7 */ /* 0x000ea400080010ff */
[----:B--2---:R-:W-:Y:S05]  /*8960*/  @!P0 BRA `(.L_x_154) ;  /* 0xfffffffc00f08947 */ /* 0x004fea000383ffff */
[----:B------:R-:W-:Y:S05]  /*8970*/  BRA `(.L_x_155) ;  /* 0xffffffa000587947 */ /* 0x000fea000383ffff */
.L_x_45:
[----:B----4-:R-:W-:-:S07]  /*8980*/  MOV R0, UR5 ;  /* 0x0000000500007c02 */ /* 0x010fce0008000f00 */
.L_x_156:
[----:B-1----:R1:W2:Y:S02]  /*8990*/  SYNCS.PHASECHK.TRANS64.TRYWAIT P0, [R0+URZ], R3 ;  /* 0x00000003000075a7 */ /* 0x0022a400080011ff */
[----:B--2---:R-:W-:Y:S05]  /*89a0*/  @!P0 NANOSLEEP.SYNCS 0x989680 ;  /* 0x009896800000895d */ /* 0x004fea0003900000 */
[----:B------:R-:W2:Y:S02]  /*89b0*/  @!P0 SYNCS.PHASECHK.TRANS64 P0, [R0+URZ], R3 ;  /* 0x00000003000085a7 */ /* 0x000ea400080010ff */
[----:B--2---:R-:W-:Y:S05]  /*89c0*/  @!P0 BRA `(.L_x_156) ;  /* 0xfffffffc00f08947 */ /* 0x004fea000383ffff */
[----:B------:R-:W-:Y:S05]  /*89d0*/  BRA `(.L_x_157) ;  /* 0xffffffa000647947 */ /* 0x000fea000383ffff */
.L_x_46:
[----:B----4-:R-:W-:-:S07]  /*89e0*/  MOV R0, UR5 ;  /* 0x0000000500007c02 */ /* 0x010fce0008000f00 */
.L_x_158:
[----:B-1----:R1:W2:Y:S02]  /*89f0*/  SYNCS.PHASECHK.TRANS64.TRYWAIT P0, [R0+URZ], R3 ;  /* 0x00000003000075a7 */ /* 0x0022a400080011ff */
[----:B--2---:R-:W-:Y:S05]  /*8a00*/  @!P0 NANOSLEEP.SYNCS 0x989680 ;  /* 0x009896800000895d */ /* 0x004fea0003900000 */
[----:B------:R-:W2:Y:S02]  /*8a10*/  @!P0 SYNCS.PHASECHK.TRANS64 P0, [R0+URZ], R3 ;  /* 0x00000003000085a7 */ /* 0x000ea400080010ff */
[----:B--2---:R-:W-:Y:S05]  /*8a20*/  @!P0 BRA `(.L_x_158) ;  /* 0xfffffffc00f08947 */ /* 0x004fea000383ffff */
[----:B------:R-:W-:Y:S05]  /*8a30*/  BRA `(.L_x_159) ;  /* 0xffffffa000707947 */ /* 0x000fea000383ffff */
.L_x_47:
[----:B----4-:R-:W-:-:S07]  /*8a40*/  MOV R0, UR5 ;  /* 0x0000000500007c02 */ /* 0x010fce0008000f00 */
.L_x_160:
[----:B-1----:R1:W2:Y:S02]  /*8a50*/  SYNCS.PHASECHK.TRANS64.TRYWAIT P0, [R0+URZ], R3 ;  /* 0x00000003000075a7 */ /* 0x0022a400080011ff */
[----:B--2---:R-:W-:Y:S05]  /*8a60*/  @!P0 NANOSLEEP.SYNCS 0x989680 ;  /* 0x009896800000895d */ /* 0x004fea0003900000 */
[----:B------:R-:W2:Y:S02]  /*8a70*/  @!P0 SYNCS.PHASECHK.TRANS64 P0, [R0+URZ], R3 ;  /* 0x00000003000085a7 */ /* 0x000ea400080010ff */
[----:B--2---:R-:W-:Y:S05]  /*8a80*/  @!P0 BRA `(.L_x_160) ;  /* 0xfffffffc00f08947 */ /* 0x004fea000383ffff */
[----:B------:R-:W-:Y:S05]  /*8a90*/  BRA `(.L_x_161) ;  /* 0xffffffa0007c7947 */ /* 0x000fea000383ffff */
.L_x_48:
[----:B----4-:R-:W-:-:S07]  /*8aa0*/  MOV R0, UR5 ;  /* 0x0000000500007c02 */ /* 0x010fce0008000f00 */
.L_x_162:
[----:B-1----:R1:W2:Y:S02]  /*8ab0*/  SYNCS.PHASECHK.TRANS64.TRYWAIT P0, [R0+URZ], R3 ;  /* 0x00000003000075a7 */ /* 0x0022a400080011ff */
[----:B--2---:R-:W-:Y:S05]  /*8ac0*/  @!P0 NANOSLEEP.SYNCS 0x989680 ;  /* 0x009896800000895d */ /* 0x004fea0003900000 */
[----:B------:R-:W2:Y:S02]  /*8ad0*/  @!P0 SYNCS.PHASECHK.TRANS64 P0, [R0+URZ], R3 ;  /* 0x00000003000085a7 */ /* 0x000ea400080010ff */
[----:B--2---:R-:W-:Y:S05]  /*8ae0*/  @!P0 BRA `(.L_x_162) ;  /* 0xfffffffc00f08947 */ /* 0x004fea000383ffff */
[----:B------:R-:W-:Y:S05]  /*8af0*/  BRA `(.L_x_163) ;  /* 0xffffffa000887947 */ /* 0x000fea000383ffff */
.L_x_49:
[----:B----4-:R-:W-:-:S07]  /*8b00*/  MOV R0, UR5 ;  /* 0x0000000500007c02 */ /* 0x010fce0008000f00 */
.L_x_164:
[----:B-1----:R1:W2:Y:S02]  /*8b10*/  SYNCS.PHASECHK.TRANS64.TRYWAIT P0, [R0+URZ], R3 ;  /* 0x00000003000075a7 */ /* 0x0022a400080011ff */
[----:B--2---:R-:W-:Y:S05]  /*8b20*/  @!P0 NANOSLEEP.SYNCS 0x989680 ;  /* 0x009896800000895d */ /* 0x004fea0003900000 */
[----:B------:R-:W2:Y:S02]  /*8b30*/  @!P0 SYNCS.PHASECHK.TRANS64 P0, [R0+URZ], R3 ;  /* 0x00000003000085a7 */ /* 0x000ea400080010ff */
[----:B--2---:R-:W-:Y:S05]  /*8b40*/  @!P0 BRA `(.L_x_164) ;  /* 0xfffffffc00f08947 */ /* 0x004fea000383ffff */
[----:B------:R-:W-:Y:S05]  /*8b50*/  BRA `(.L_x_165) ;  /* 0xffffffa000947947 */ /* 0x000fea000383ffff */
.L_x_50:
[----:B----4-:R-:W-:-:S07]  /*8b60*/  MOV R0, UR5 ;  /* 0x0000000500007c02 */ /* 0x010fce0008000f00 */
.L_x_166:
[----:B-1----:R1:W2:Y:S02]  /*8b70*/  SYNCS.PHASECHK.TRANS64.TRYWAIT P0, [R0+URZ], R3 ;  /* 0x00000003000075a7 */ /* 0x0022a400080011ff */
[----:B--2---:R-:W-:Y:S05]  /*8b80*/  @!P0 NANOSLEEP.SYNCS 0x989680 ;  /* 0x009896800000895d */ /* 0x004fea0003900000 */
[----:B------:R-:W2:Y:S02]  /*8b90*/  @!P0 SYNCS.PHASECHK.TRANS64 P0, [R0+URZ], R3 ;  /* 0x00000003000085a7 */ /* 0x000ea400080010ff */
[----:B--2---:R-:W-:Y:S05]  /*8ba0*/  @!P0 BRA `(.L_x_166) ;  /* 0xfffffffc00f08947 */ /* 0x004fea000383ffff */
[----:B------:R-:W-:Y:S05]  /*8bb0*/  BRA `(.L_x_167) ;  /* 0xffffffa000a07947 */ /* 0x000fea000383ffff */
.L_x_51:
[----:B----4-:R-:W-:-:S07]  /*8bc0*/  MOV R0, UR5 ;  /* 0x0000000500007c02 */ /* 0x010fce0008000f00 */
.L_x_168:
[----:B-1----:R1:W2:Y:S02]  /*8bd0*/  SYNCS.PHASECHK.TRANS64.TRYWAIT P0, [R0+URZ], R3 ;  /* 0x00000003000075a7 */ /* 0x0022a400080011ff */
[----:B--2---:R-:W-:Y:S05]  /*8be0*/  @!P0 NANOSLEEP.SYNCS 0x989680 ;  /* 0x009896800000895d */ /* 0x004fea0003900000 */
[----:B------:R-:W2:Y:S02]  /*8bf0*/  @!P0 SYNCS.PHASECHK.TRANS64 P0, [R0+URZ], R3 ;  /* 0x00000003000085a7 */ /* 0x000ea400080010ff */
[----:B--2---:R-:W-:Y:S05]  /*8c00*/  @!P0 BRA `(.L_x_168) ;  /* 0xfffffffc00f08947 */ /* 0x004fea000383ffff */
[----:B------:R-:W-:Y:S05]  /*8c10*/  BRA `(.L_x_169) ;  /* 0xffffffa000ac7947 */ /* 0x000fea000383ffff */
.L_x_52:
[----:B----4-:R-:W-:-:S07]  /*8c20*/  MOV R0, UR5 ;  /* 0x0000000500007c02 */ /* 0x010fce0008000f00 */
.L_x_170:
[----:B-1----:R1:W2:Y:S02]  /*8c30*/  SYNCS.PHASECHK.TRANS64.TRYWAIT P0, [R0+URZ], R3 ;  /* 0x00000003000075a7 */ /* 0x0022a400080011ff */
[----:B--2---:R-:W-:Y:S05]  /*8c40*/  @!P0 NANOSLEEP.SYNCS 0x989680 ;  /* 0x009896800000895d */ /* 0x004fea0003900000 */
[----:B------:R-:W2:Y:S02]  /*8c50*/  @!P0 SYNCS.PHASECHK.TRANS64 P0, [R0+URZ], R3 ;  /* 0x00000003000085a7 */ /* 0x000ea400080010ff */
[----:B--2---:R-:W-:Y:S05]  /*8c60*/  @!P0 BRA `(.L_x_170) ;  /* 0xfffffffc00f08947 */ /* 0x004fea000383ffff */
[----:B------:R-:W-:Y:S05]  /*8c70*/  BRA `(.L_x_171) ;  /* 0xffffffa000b87947 */ /* 0x000fea000383ffff */
.L_x_53:
[----:B----4-:R-:W-:-:S07]  /*8c80*/  MOV R0, UR5 ;  /* 0x0000000500007c02 */ /* 0x010fce0008000f00 */
.L_x_172:
[----:B-1----:R1:W2:Y:S02]  /*8c90*/  SYNCS.PHASECHK.TRANS64.TRYWAIT P0, [R0+URZ], R3 ;  /* 0x00000003000075a7 */ /* 0x0022a400080011ff */
[----:B--2---:R-:W-:Y:S05]  /*8ca0*/  @!P0 NANOSLEEP.SYNCS 0x989680 ;  /* 0x009896800000895d */ /* 0x004fea0003900000 */
[----:B------:R-:W2:Y:S02]  /*8cb0*/  @!P0 SYNCS.PHASECHK.TRANS64 P0, [R0+URZ], R3 ;  /* 0x00000003000085a7 */ /* 0x000ea400080010ff */
[----:B--2---:R-:W-:Y:S05]  /*8cc0*/  @!P0 BRA `(.L_x_172) ;  /* 0xfffffffc00f08947 */ /* 0x004fea000383ffff */
[----:B------:R-:W-:Y:S05]  /*8cd0*/  BRA `(.L_x_173) ;  /* 0xffffffa000c47947 */ /* 0x000fea000383ffff */
.L_x_54:
[----:B----4-:R-:W-:-:S07]  /*8ce0*/  MOV R0, UR5 ;  /* 0x0000000500007c02 */ /* 0x010fce0008000f00 */
.L_x_174:
[----:B-1----:R1:W2:Y:S02]  /*8cf0*/  SYNCS.PHASECHK.TRANS64.TRYWAIT P0, [R0+URZ], R3 ;  /* 0x00000003000075a7 */ /* 0x0022a400080011ff */
[----:B--2---:R-:W-:Y:S05]  /*8d00*/  @!P0 NANOSLEEP.SYNCS 0x989680 ;  /* 0x009896800000895d */ /* 0x004fea0003900000 */
[----:B------:R-:W2:Y:S02]  /*8d10*/  @!P0 SYNCS.PHASECHK.TRANS64 P0, [R0+URZ], R3 ;  /* 0x00000003000085a7 */ /* 0x000ea400080010ff */
[----:B--2---:R-:W-:Y:S05]  /*8d20*/  @!P0 BRA `(.L_x_174) ;  /* 0xfffffffc00f08947 */ /* 0x004fea000383ffff */
[----:B------:R-:W-:Y:S05]  /*8d30*/  BRA `(.L_x_175) ;  /* 0xffffffa000d07947 */ /* 0x000fea000383ffff */
.L_x_55:
[----:B----4-:R-:W-:-:S07]  /*8d40*/  MOV R0, UR5 ;  /* 0x0000000500007c02 */ /* 0x010fce0008000f00 */
.L_x_176:
[----:B-1----:R1:W2:Y:S02]  /*8d50*/  SYNCS.PHASECHK.TRANS64.TRYWAIT P0, [R0+URZ], R3 ;  /* 0x00000003000075a7 */ /* 0x0022a400080011ff */
[----:B--2---:R-:W-:Y:S05]  /*8d60*/  @!P0 NANOSLEEP.SYNCS 0x989680 ;  /* 0x009896800000895d */ /* 0x004fea0003900000 */
[----:B------:R-:W2:Y:S02]  /*8d70*/  @!P0 SYNCS.PHASECHK.TRANS64 P0, [R0+URZ], R3 ;  /* 0x00000003000085a7 */ /* 0x000ea400080010ff */
[----:B--2---:R-:W-:Y:S05]  /*8d80*/  @!P0 BRA `(.L_x_176) ;  /* 0xfffffffc00f08947 */ /* 0x004fea000383ffff */
[----:B------:R-:W-:Y:S05]  /*8d90*/  BRA `(.L_x_177) ;  /* 0xffffffa000dc7947 */ /* 0x000fea000383ffff */
.L_x_56:
[----:B----4-:R-:W-:-:S07]  /*8da0*/  MOV R0, UR5 ;  /* 0x0000000500007c02 */ /* 0x010fce0008000f00 */
.L_x_178:
[----:B-1----:R1:W2:Y:S02]  /*8db0*/  SYNCS.PHASECHK.TRANS64.TRYWAIT P0, [R0+URZ], R3 ;  /* 0x00000003000075a7 */ /* 0x0022a400080011ff */
[----:B--2---:R-:W-:Y:S05]  /*8dc0*/  @!P0 NANOSLEEP.SYNCS 0x989680 ;  /* 0x009896800000895d */ /* 0x004fea0003900000 */
[----:B------:R-:W2:Y:S02]  /*8dd0*/  @!P0 SYNCS.PHASECHK.TRANS64 P0, [R0+URZ], R3 ;  /* 0x00000003000085a7 */ /* 0x000ea400080010ff */
[----:B--2---:R-:W-:Y:S05]  /*8de0*/  @!P0 BRA `(.L_x_178) ;  /* 0xfffffffc00f08947 */ /* 0x004fea000383ffff */
[----:B------:R-:W-:Y:S05]  /*8df0*/  BRA `(.L_x_179) ;  /* 0xffffffa000e87947 */ /* 0x000fea000383ffff */
.L_x_57:
[----:B----4-:R-:W-:-:S07]  /*8e00*/  MOV R0, UR5 ;  /* 0x0000000500007c02 */ /* 0x010fce0008000f00 */
.L_x_180:
[----:B-1----:R1:W2:Y:S02]  /*8e10*/  SYNCS.PHASECHK.TRANS64.TRYWAIT P0, [R0+URZ], R3 ;  /* 0x00000003000075a7 */ /* 0x0022a400080011ff */
[----:B--2---:R-:W-:Y:S05]  /*8e20*/  @!P0 NANOSLEEP.SYNCS 0x989680 ;  /* 0x009896800000895d */ /* 0x004fea0003900000 */
[----:B------:R-:W2:Y:S02]  /*8e30*/  @!P0 SYNCS.PHASECHK.TRANS64 P0, [R0+URZ], R3 ;  /* 0x00000003000085a7 */ /* 0x000ea400080010ff */
[----:B--2---:R-:W-:Y:S05]  /*8e40*/  @!P0 BRA `(.L_x_180) ;  /* 0xfffffffc00f08947 */ /* 0x004fea000383ffff */
[----:B------:R-:W-:Y:S05]  /*8e50*/  BRA `(.L_x_181) ;  /* 0xffffffa000f47947 */ /* 0x000fea000383ffff */
.L_x_58:
[----:B----4-:R-:W-:-:S07]  /*8e60*/  MOV R0, UR5 ;  /* 0x0000000500007c02 */ /* 0x010fce0008000f00 */
.L_x_182:
[----:B-1----:R1:W2:Y:S02]  /*8e70*/  SYNCS.PHASECHK.TRANS64.TRYWAIT P0, [R0+URZ], R3 ;  /* 0x00000003000075a7 */ /* 0x0022a400080011ff */
[----:B--2---:R-:W-:Y:S05]  /*8e80*/  @!P0 NANOSLEEP.SYNCS 0x989680 ;  /* 0x009896800000895d */ /* 0x004fea0003900000 */
[----:B------:R-:W2:Y:S02]  /*8e90*/  @!P0 SYNCS.PHASECHK.TRANS64 P0, [R0+URZ], R3 ;  /* 0x00000003000085a7 */ /* 0x000ea400080010ff */
[----:B--2---:R-:W-:Y:S05]  /*8ea0*/  @!P0 BRA `(.L_x_182) ;  /* 0xfffffffc00f08947 */ /* 0x004fea000383ffff */
[----:B------:R-:W-:Y:S05]  /*8eb0*/  BRA `(.L_x_183) ;  /* 0xffffffa400007947 */ /* 0x000fea000383ffff */
.L_x_59:
[----:B----4-:R-:W-:-:S07]  /*8ec0*/  MOV R0, UR5 ;  /* 0x0000000500007c02 */ /* 0x010fce0008000f00 */
.L_x_184:
[----:B-1----:R1:W2:Y:S02]  /*8ed0*/  SYNCS.PHASECHK.TRANS64.TRYWAIT P0, [R0+URZ], R3 ;  /* 0x00000003000075a7 */ /* 0x0022a400080011ff */
[----:B--2---:R-:W-:Y:S05]  /*8ee0*/  @!P0 NANOSLEEP.SYNCS 0x989680 ;  /* 0x009896800000895d */ /* 0x004fea0003900000 */
[----:B------:R-:W2:Y:S02]  /*8ef0*/  @!P0 SYNCS.PHASECHK.TRANS64 P0, [R0+URZ], R3 ;  /* 0x00000003000085a7 */ /* 0x000ea400080010ff */
[----:B--2---:R-:W-:Y:S05]  /*8f00*/  @!P0 BRA `(.L_x_184) ;  /* 0xfffffffc00f08947 */ /* 0x004fea000383ffff */
[----:B------:R-:W-:Y:S05]  /*8f10*/  BRA `(.L_x_185) ;  /* 0xffffffa4000c7947 */ /* 0x000fea000383ffff */
.L_x_60:
[----:B----4-:R-:W-:-:S07]  /*8f20*/  MOV R0, UR5 ;  /* 0x0000000500007c02 */ /* 0x010fce0008000f00 */
.L_x_186:
[----:B-1----:R1:W2:Y:S02]  /*8f30*/  SYNCS.PHASECHK.TRANS64.TRYWAIT P0, [R0+URZ], R3 ;  /* 0x00000003000075a7 */ /* 0x0022a400080011ff */
[----:B--2---:R-:W-:Y:S05]  /*8f40*/  @!P0 NANOSLEEP.SYNCS 0x989680 ;  /* 0x009896800000895d */ /* 0x004fea0003900000 */
[----:B------:R-:W2:Y:S02]  /*8f50*/  @!P0 SYNCS.PHASECHK.TRANS64 P0, [R0+URZ], R3 ;  /* 0x00000003000085a7 */ /* 0x000ea400080010ff */
[----:B--2---:R-:W-:Y:S05]  /*8f60*/  @!P0 BRA `(.L_x_186) ;  /* 0xfffffffc00f08947 */ /* 0x004fea000383ffff */
[----:B------:R-:W-:Y:S05]  /*8f70*/  BRA `(.L_x_187) ;  /* 0xffffffa400187947 */ /* 0x000fea000383ffff */
.L_x_61:
[----:B----4-:R-:W-:-:S07]  /*8f80*/  MOV R0, UR5 ;  /* 0x0000000500007c02 */ /* 0x010fce0008000f00 */
.L_x_188:
[----:B-1----:R1:W2:Y:S02]  /*8f90*/  SYNCS.PHASECHK.TRANS64.TRYWAIT P0, [R0+URZ], R3 ;  /* 0x00000003000075a7 */ /* 0x0022a400080011ff */
[----:B--2---:R-:W-:Y:S05]  /*8fa0*/  @!P0 NANOSLEEP.SYNCS 0x989680 ;  /* 0x009896800000895d */ /* 0x004fea0003900000 */
[----:B------:R-:W2:Y:S02]  /*8fb0*/  @!P0 SYNCS.PHASECHK.TRANS64 P0, [R0+URZ], R3 ;  /* 0x00000003000085a7 */ /* 0x000ea400080010ff */
[----:B--2---:R-:W-:Y:S05]  /*8fc0*/  @!P0 BRA `(.L_x_188) ;  /* 0xfffffffc00f08947 */ /* 0x004fea000383ffff */
[----:B------:R-:W-:Y:S05]  /*8fd0*/  BRA `(.L_x_189) ;  /* 0xffffffa400247947 */ /* 0x000fea000383ffff */
.L_x_62:
[----:B----4-:R-:W-:-:S07]  /*8fe0*/  MOV R0, UR5 ;  /* 0x0000000500007c02 */ /* 0x010fce0008000f00 */
.L_x_190:
[----:B-1----:R1:W2:Y:S02]  /*8ff0*/  SYNCS.PHASECHK.TRANS64.TRYWAIT P0, [R0+URZ], R3 ;  /* 0x00000003000075a7 */ /* 0x0022a400080011ff */
[----:B--2---:R-:W-:Y:S05]  /*9000*/  @!P0 NANOSLEEP.SYNCS 0x989680 ;  /* 0x009896800000895d */ /* 0x004fea0003900000 */
[----:B------:R-:W2:Y:S02]  /*9010*/  @!P0 SYNCS.PHASECHK.TRANS64 P0, [R0+URZ], R3 ;  /* 0x00000003000085a7 */ /* 0x000ea400080010ff */
[----:B--2---:R-:W-:Y:S05]  /*9020*/  @!P0 BRA `(.L_x_190) ;  /* 0xfffffffc00f08947 */ /* 0x004fea000383ffff */
[----:B------:R-:W-:Y:S05]  /*9030*/  BRA `(.L_x_191) ;  /* 0xffffffa400307947 */ /* 0x000fea000383ffff */
.L_x_63:
[----:B----4-:R-:W-:-:S07]  /*9040*/  MOV R0, UR5 ;  /* 0x0000000500007c02 */ /* 0x010fce0008000f00 */
.L_x_192:
[----:B-1----:R1:W2:Y:S02]  /*9050*/  SYNCS.PHASECHK.TRANS64.TRYWAIT P0, [R0+URZ], R3 ;  /* 0x00000003000075a7 */ /* 0x0022a400080011ff */
[----:B--2---:R-:W-:Y:S05]  /*9060*/  @!P0 NANOSLEEP.SYNCS 0x989680 ;  /* 0x009896800000895d */ /* 0x004fea0003900000 */
[----:B------:R-:W2:Y:S02]  /*9070*/  @!P0 SYNCS.PHASECHK.TRANS64 P0, [R0+URZ], R3 ;  /* 0x00000003000085a7 */ /* 0x000ea400080010ff */
[----:B--2---:R-:W-:Y:S05]  /*9080*/  @!P0 BRA `(.L_x_192) ;  /* 0xfffffffc00f08947 */ /* 0x004fea000383ffff */
[----:B------:R-:W-:Y:S05]  /*9090*/  BRA `(.L_x_193) ;  /* 0xffffffa4003c7947 */ /* 0x000fea000383ffff */
.L_x_64:
[----:B----4-:R-:W-:-:S07]  /*90a0*/  MOV R0, UR5 ;  /* 0x0000000500007c02 */ /* 0x010fce0008000f00 */
.L_x_194:
[----:B-1----:R1:W2:Y:S02]  /*90b0*/  SYNCS.PHASECHK.TRANS64.TRYWAIT P0, [R0+URZ], R3 ;  /* 0x00000003000075a7 */ /* 0x0022a400080011ff */
[----:B--2---:R-:W-:Y:S05]  /*90c0*/  @!P0 NANOSLEEP.SYNCS 0x989680 ;  /* 0x009896800000895d */ /* 0x004fea0003900000 */
[----:B------:R-:W2:Y:S02]  /*90d0*/  @!P0 SYNCS.PHASECHK.TRANS64 P0, [R0+URZ], R3 ;  /* 0x00000003000085a7 */ /* 0x000ea400080010ff */
[----:B--2---:R-:W-:Y:S05]  /*90e0*/  @!P0 BRA `(.L_x_194) ;  /* 0xfffffffc00f08947 */ /* 0x004fea000383ffff */
[----:B------:R-:W-:Y:S05]  /*90f0*/  BRA `(.L_x_195) ;  /* 0xffffffa400487947 */ /* 0x000fea000383ffff */
.L_x_65:
[----:B----4-:R-:W-:-:S07]  /*9100*/  MOV R0, UR5 ;  /* 0x0000000500007c02 */ /* 0x010fce0008000f00 */
.L_x_196:
[----:B-1----:R1:W2:Y:S02]  /*9110*/  SYNCS.PHASECHK.TRANS64.TRYWAIT P0, [R0+URZ], R3 ;  /* 0x00000003000075a7 */ /* 0x0022a400080011ff */
[----:B--2---:R-:W-:Y:S05]  /*9120*/  @!P0 NANOSLEEP.SYNCS 0x989680 ;  /* 0x009896800000895d */ /* 0x004fea0003900000 */
[----:B------:R-:W2:Y:S02]  /*9130*/  @!P0 SYNCS.PHASECHK.TRANS64 P0, [R0+URZ], R3 ;  /* 0x00000003000085a7 */ /* 0x000ea400080010ff */
[----:B--2---:R-:W-:Y:S05]  /*9140*/  @!P0 BRA `(.L_x_196) ;  /* 0xfffffffc00f08947 */ /* 0x004fea000383ffff */
[----:B------:R-:W-:Y:S05]  /*9150*/  BRA `(.L_x_197) ;  /* 0xffffffa400547947 */ /* 0x000fea000383ffff */
.L_x_66:
[----:B----4-:R-:W-:-:S07]  /*9160*/  MOV R0, UR5 ;  /* 0x0000000500007c02 */ /* 0x010fce0008000f00 */
.L_x_198:
[----:B-1----:R1:W2:Y:S02]  /*9170*/  SYNCS.PHASECHK.TRANS64.TRYWAIT P0, [R0+URZ], R3 ;  /* 0x00000003000075a7 */ /* 0x0022a400080011ff */
[----:B--2---:R-:W-:Y:S05]  /*9180*/  @!P0 NANOSLEEP.SYNCS 0x989680 ;  /* 0x009896800000895d */ /* 0x004fea0003900000 */
[----:B------:R-:W2:Y:S02]  /*9190*/  @!P0 SYNCS.PHASECHK.TRANS64 P0, [R0+URZ], R3 ;  /* 0x00000003000085a7 */ /* 0x000ea400080010ff */
[----:B--2---:R-:W-:Y:S05]  /*91a0*/  @!P0 BRA `(.L_x_198) ;  /* 0xfffffffc00f08947 */ /* 0x004fea000383ffff */
[----:B------:R-:W-:Y:S05]  /*91b0*/  BRA `(.L_x_199) ;  /* 0xffffffa400607947 */ /* 0x000fea000383ffff */
.L_x_67:
[----:B----4-:R-:W-:-:S07]  /*91c0*/  MOV R0, UR5 ;  /* 0x0000000500007c02 */ /* 0x010fce0008000f00 */
.L_x_200:
[----:B-1----:R1:W2:Y:S02]  /*91d0*/  SYNCS.PHASECHK.TRANS64.TRYWAIT P0, [R0+URZ], R3 ;  /* 0x00000003000075a7 */ /* 0x0022a400080011ff */
[----:B--2---:R-:W-:Y:S05]  /*91e0*/  @!P0 NANOSLEEP.SYNCS 0x989680 ;  /* 0x009896800000895d */ /* 0x004fea0003900000 */
[----:B------:R-:W2:Y:S02]  /*91f0*/  @!P0 SYNCS.PHASECHK.TRANS64 P0, [R0+URZ], R3 ;  /* 0x00000003000085a7 */ /* 0x000ea400080010ff */
[----:B--2---:R-:W-:Y:S05]  /*9200*/  @!P0 BRA `(.L_x_200) ;  /* 0xfffffffc00f08947 */ /* 0x004fea000383ffff */
[----:B------:R-:W-:Y:S05]  /*9210*/  BRA `(.L_x_201) ;  /* 0xffffffa4006c7947 */ /* 0x000fea000383ffff */
.L_x_68:
[----:B----4-:R-:W-:-:S07]  /*9220*/  MOV R0, UR5 ;  /* 0x0000000500007c02 */ /* 0x010fce0008000f00 */
.L_x_202:
[----:B-1----:R1:W2:Y:S02]  /*9230*/  SYNCS.PHASECHK.TRANS64.TRYWAIT P0, [R0+URZ], R3 ;  /* 0x00000003000075a7 */ /* 0x0022a400080011ff */
[----:B--2---:R-:W-:Y:S05]  /*9240*/  @!P0 NANOSLEEP.SYNCS 0x989680 ;  /* 0x009896800000895d */ /* 0x004fea0003900000 */
[----:B------:R-:W2:Y:S02]  /*9250*/  @!P0 SYNCS.PHASECHK.TRANS64 P0, [R0+URZ], R3 ;  /* 0x00000003000085a7 */ /* 0x000ea400080010ff */
[----:B--2---:R-:W-:Y:S05]  /*9260*/  @!P0 BRA `(.L_x_202) ;  /* 0xfffffffc00f08947 */ /* 0x004fea000383ffff */
[----:B------:R-:W-:Y:S05]  /*9270*/  BRA `(.L_x_203) ;  /* 0xffffffa400787947 */ /* 0x000fea000383ffff */
.L_x_69:
[----:B----4-:R-:W-:-:S07]  /*9280*/  MOV R0, UR5 ;  /* 0x0000000500007c02 */ /* 0x010fce0008000f00 */
.L_x_204:
[----:B-1----:R1:W2:Y:S02]  /*9290*/  SYNCS.PHASECHK.TRANS64.TRYWAIT P0, [R0+URZ], R3 ;  /* 0x00000003000075a7 */ /* 0x0022a400080011ff */
[----:B--2---:R-:W-:Y:S05]  /*92a0*/  @!P0 NANOSLEEP.SYNCS 0x989680 ;  /* 0x009896800000895d */ /* 0x004fea0003900000 */
[----:B------:R-:W2:Y:S02]  /*92b0*/  @!P0 SYNCS.PHASECHK.TRANS64 P0, [R0+URZ], R3 ;  /* 0x00000003000085a7 */ /* 0x000ea400080010ff */
[----:B--2---:R-:W-:Y:S05]  /*92c0*/  @!P0 BRA `(.L_x_204) ;  /* 0xfffffffc00f08947 */ /* 0x004fea000383ffff */
[----:B------:R-:W-:Y:S05]  /*92d0*/  BRA `(.L_x_205) ;  /* 0xffffffa400847947 */ /* 0x000fea000383ffff */
.L_x_72:
[----:B-1----:R1:W2:Y:S02]  /*92e0*/  SYNCS.PHASECHK.TRANS64.TRYWAIT P0, [R0+URZ+0x2b0], R5 ;  /* 0x0002b005000075a7 */ /* 0x0022a400080011ff */
[----:B--2---:R-:W-:Y:S05]  /*92f0*/  @!P0 NANOSLEEP.SYNCS 0x989680 ;  /* 0x009896800000895d */ /* 0x004fea0003900000 */
[----:B------:R-:W2:Y:S02]  /*9300*/  @!P0 SYNCS.PHASECHK.TRANS64 P0, [R0+URZ+0x2b0], R5 ;  /* 0x0002b005000085a7 */ /* 0x000ea400080010ff */
[----:B--2---:R-:W-:Y:S05]  /*9310*/  @!P0 BRA `(.L_x_72) ;  /* 0xfffffffc00f08947 */ /* 0x004fea000383ffff */
[----:B------:R-:W-:Y:S05]  /*9320*/  BRA `(.L_x_206) ;  /* 0xffffffa400e07947 */ /* 0x000fea000383ffff */
.L_x_73:
[----:B------:R-:W-:-:S07]  /*9330*/  MOV R0, UR5 ;  /* 0x0000000500007c02 */ /* 0x000fce0008000f00 */
.L_x_207:
[----:B-1----:R1:W2:Y:S02]  /*9340*/  SYNCS.PHASECHK.TRANS64.TRYWAIT P0, [R0+URZ+0x260], R5 ;  /* 0x00026005000075a7 */ /* 0x0022a400080011ff */
[----:B--2---:R-:W-:Y:S05]  /*9350*/  @!P0 NANOSLEEP.SYNCS 0x989680 ;  /* 0x009896800000895d */ /* 0x004fea0003900000 */
[----:B------:R-:W2:Y:S02]  /*9360*/  @!P0 SYNCS.PHASECHK.TRANS64 P0, [R0+URZ+0x260], R5 ;  /* 0x00026005000085a7 */ /* 0x000ea400080010ff */
[----:B--2---:R-:W-:Y:S05]  /*9370*/  @!P0 BRA `(.L_x_207) ;  /* 0xfffffffc00f08947 */ /* 0x004fea000383ffff */
[----:B------:R-:W-:Y:S05]  /*9380*/  BRA `(.L_x_208) ;  /* 0xffffffa400f07947 */ /* 0x000fea000383ffff */
.L_x_74:
[----:B-1----:R1:W2:Y:S02]  /*9390*/  SYNCS.PHASECHK.TRANS64.TRYWAIT P1, [R0+URZ+0x250], R5 ;  /* 0x00025005000075a7 */ /* 0x0022a400080211ff */
[----:B--2---:R-:W-:Y:S05]  /*93a0*/  @!P1 NANOSLEEP.SYNCS 0x989680 ;  /* 0x009896800000995d */ /* 0x004fea0003900000 */
[----:B------:R-:W2:Y:S02]  /*93b0*/  @!P1 SYNCS.PHASECHK.TRANS64 P1, [R0+URZ+0x250], R5 ;  /* 0x00025005000095a7 */ /* 0x000ea400080210ff */
[----:B--2---:R-:W-:Y:S05]  /*93c0*/  @!P1 BRA `(.L_x_74) ;  /* 0xfffffffc00f09947 */ /* 0x004fea000383ffff */
[----:B------:R-:W-:Y:S05]  /*93d0*/  BRA `(.L_x_209) ;  /* 0xffffffa800207947 */ /* 0x000fea000383ffff */
.L_x_77:
[----:B------:R-:W-:-:S07]  /*93e0*/  MOV R0, UR5 ;  /* 0x0000000500007c02 */ /* 0x000fce0008000f00 */
.L_x_210:
[----:B-1----:R1:W2:Y:S02]  /*93f0*/  SYNCS.PHASECHK.TRANS64.TRYWAIT P0, [R0+URZ+0x260], R3 ;  /* 0x00026003000075a7 */ /* 0x0022a400080011ff */
[----:B--2---:R-:W-:Y:S05]  /*9400*/  @!P0 NANOSLEEP.SYNCS 0x989680 ;  /* 0x009896800000895d */ /* 0x004fea0003900000 */
[----:B------:R-:W2:Y:S02]  /*9410*/  @!P0 SYNCS.PHASECHK.TRANS64 P0, [R0+URZ+0x260], R3 ;  /* 0x00026003000085a7 */ /* 0x000ea400080010ff */
[----:B--2---:R-:W-:Y:S05]  /*9420*/  @!P0 BRA `(.L_x_210) ;  /* 0xfffffffc00f08947 */ /* 0x004fea000383ffff */
[----:B------:R-:W-:Y:S05]  /*9430*/  BRA `(.L_x_76) ;  /* 0xffffffa800747947 */ /* 0x000fea000383ffff */
.L_x_84:
[----:B-1----:R1:W2:Y:S02]  /*9440*/  SYNCS.PHASECHK.TRANS64.TRYWAIT P1, [R0+URZ+0x250], R5 ;  /* 0x00025005000075a7 */ /* 0x0022a400080211ff */
[----:B--2---:R-:W-:Y:S05]  /*9450*/  @!P1 NANOSLEEP.SYNCS 0x989680 ;  /* 0x009896800000995d */ /* 0x004fea0003900000 */
[----:B------:R-:W2:Y:S02]  /*9460*/  @!P1 SYNCS.PHASECHK.TRANS64 P1, [R0+URZ+0x250], R5 ;  /* 0x00025005000095a7 */ /* 0x000ea400080210ff */
[----:B--2---:R-:W-:Y:S05]  /*9470*/  @!P1 BRA `(.L_x_84) ;  /* 0xfffffffc00f09947 */ /* 0x004fea000383ffff */
[----:B------:R-:W-:Y:S05]  /*9480*/  BRA `(.L_x_211) ;  /* 0xffffffac00cc7947 */ /* 0x000fea000383ffff */
.L_x_85:
[----:B------:R-:W-:-:S07]  /*9490*/  MOV R3, UR9 ;  /* 0x0000000900037c02 */ /* 0x000fce0008000f00 */
.L_x_212:
[----:B-1----:R1:W2:Y:S02]  /*94a0*/  SYNCS.PHASECHK.TRANS64.TRYWAIT P0, [R3+URZ+0x290], R0 ;  /* 0x00029000030075a7 */ /* 0x0022a400080011ff */
[----:B--2---:R-:W-:Y:S05]  /*94b0*/  @!P0 NANOSLEEP.SYNCS 0x989680 ;  /* 0x009896800000895d */ /* 0x004fea0003900000 */
[----:B------:R-:W2:Y:S02]  /*94c0*/  @!P0 SYNCS.PHASECHK.TRANS64 P0, [R3+URZ+0x290], R0 ;  /* 0x00029000030085a7 */ /* 0x000ea400080010ff */
[----:B--2---:R-:W-:Y:S05]  /*94d0*/  @!P0 BRA `(.L_x_212) ;  /* 0xfffffffc00f08947 */ /* 0x004fea000383ffff */
[----:B------:R-:W-:Y:S05]  /*94e0*/  BRA `(.L_x_213) ;  /* 0xffffffb000007947 */ /* 0x000fea000383ffff */
.L_x_88:
[----:B------:R-:W-:Y:S07]  /*94f0*/  MOV R0, UR7 ;  /* 0x0000000700007c02 */ /* 0x000fee0008000f00 */
.L_x_214:
[----:B-1----:R1:W2:Y:S02]  /*9500*/  SYNCS.PHASECHK.TRANS64.TRYWAIT P0, [R0+URZ], R3 ;  /* 0x00000003000075a7 */ /* 0x0022a400080011ff */
[----:B--2---:R-:W-:Y:S05]  /*9510*/  @!P0 NANOSLEEP.SYNCS 0x989680 ;  /* 0x009896800000895d */ /* 0x004fea0003900000 */
[----:B------:R-:W2:Y:S02]  /*9520*/  @!P0 SYNCS.PHASECHK.TRANS64 P0, [R0+URZ], R3 ;  /* 0x00000003000085a7 */ /* 0x000ea400080010ff */
[----:B--2---:R-:W-:Y:S05]  /*9530*/  @!P0 BRA `(.L_x_214) ;  /* 0xfffffffc00f08947 */ /* 0x004fea000383ffff */
[----:B------:R-:W-:Y:S05]  /*9540*/  BRA `(.L_x_87) ;  /* 0xffffffb000387947 */ /* 0x000fea000383ffff */
.L_x_91:
[----:B------:R-:W-:-:S07]  /*9550*/  MOV R0, UR5 ;  /* 0x0000000500007c02 */ /* 0x000fce0008000f00 */
.L_x_215:
[----:B--2---:R2:W3:Y:S02]  /*9560*/  SYNCS.PHASECHK.TRANS64.TRYWAIT P0, [R0+URZ], R3 ;  /* 0x00000003000075a7 */ /* 0x0044e400080011ff */
[----:B---3--:R-:W-:Y:S05]  /*9570*/  @!P0 NANOSLEEP.SYNCS 0x989680 ;  /* 0x009896800000895d */ /* 0x008fea0003900000 */
[----:B------:R-:W3:Y:S02]  /*9580*/  @!P0 SYNCS.PHASECHK.TRANS64 P0, [R0+URZ], R3 ;  /* 0x00000003000085a7 */ /* 0x000ee400080010ff */
[----:B---3--:R-:W-:Y:S05]  /*9590*/  @!P0 BRA `(.L_x_215) ;  /* 0xfffffffc00f08947 */ /* 0x008fea000383ffff */
[----:B------:R-:W-:Y:S05]  /*95a0*/  BRA `(.L_x_216) ;  /* 0xffffffb000d87947 */ /* 0x000fea000383ffff */
.L_x_92:
[----:B------:R-:W-:-:S07]  /*95b0*/  MOV R0, UR5 ;  /* 0x0000000500007c02 */ /* 0x000fce0008000f00 */
.L_x_217:
[----:B--2---:R2:W3:Y:S02]  /*95c0*/  SYNCS.PHASECHK.TRANS64.TRYWAIT P0, [R0+URZ], R3 ;  /* 0x00000003000075a7 */ /* 0x0044e400080011ff */
[----:B---3--:R-:W-:Y:S05]  /*95d0*/  @!P0 NANOSLEEP.SYNCS 0x989680 ;  /* 0x009896800000895d */ /* 0x008fea0003900000 */
[----:B------:R-:W3:Y:S02]  /*95e0*/  @!P0 SYNCS.PHASECHK.TRANS64 P0, [R0+URZ], R3 ;  /* 0x00000003000085a7 */ /* 0x000ee400080010ff */
[----:B---3--:R-:W-:Y:S05]  /*95f0*/  @!P0 BRA `(.L_x_217) ;  /* 0xfffffffc00f08947 */ /* 0x008fea000383ffff */
[----:B------:R-:W-:Y:S05]  /*9600*/  BRA `(.L_x_218) ;  /* 0xffffffb000e47947 */ /* 0x000fea000383ffff */
.L_x_93:
[----:B------:R-:W-:-:S07]  /*9610*/  MOV R0, UR5 ;  /* 0x0000000500007c02 */ /* 0x000fce0008000f00 */
.L_x_219:
[----:B--2---:R2:W3:Y:S02]  /*9620*/  SYNCS.PHASECHK.TRANS64.TRYWAIT P0, [R0+URZ], R3 ;  /* 0x00000003000075a7 */ /* 0x0044e400080011ff */
[----:B---3--:R-:W-:Y:S05]  /*9630*/  @!P0 NANOSLEEP.SYNCS 0x989680 ;  /* 0x009896800000895d */ /* 0x008fea0003900000 */
[----:B------:R-:W3:Y:S02]  /*9640*/  @!P0 SYNCS.PHASECHK.TRANS64 P0, [R0+URZ], R3 ;  /* 0x00000003000085a7 */ /* 0x000ee400080010ff */
[----:B---3--:R-:W-:Y:S05]  /*9650*/  @!P0 BRA `(.L_x_219) ;  /* 0xfffffffc00f08947 */ /* 0x008fea000383ffff */
[----:B------:R-:W-:Y:S05]  /*9660*/  BRA `(.L_x_220) ;  /* 0xffffffb000f07947 */ /* 0x000fea000383ffff */
.L_x_94:
[----:B------:R-:W-:-:S07]  /*9670*/  MOV R0, UR7 ;  /* 0x0000000700007c02 */ /* 0x000fce0008000f00 */
.L_x_221:
[----:B--2---:R2:W3:Y:S02]  /*9680*/  SYNCS.PHASECHK.TRANS64.TRYWAIT P0, [R0+URZ], R3 ;  /* 0x00000003000075a7 */ /* 0x0044e400080011ff */
[----:B---3--:R-:W-:Y:S05]  /*9690*/  @!P0 NANOSLEEP.SYNCS 0x989680 ;  /* 0x009896800000895d */ /* 0x008fea0003900000 */
[----:B------:R-:W3:Y:S02]  /*96a0*/  @!P0 SYNCS.PHASECHK.TRANS64 P0, [R0+URZ], R3 ;  /* 0x00000003000085a7 */ /* 0x000ee400080010ff */
[----:B---3--:R-:W-:Y:S05]  /*96b0*/  @!P0 BRA `(.L_x_221) ;  /* 0xfffffffc00f08947 */ /* 0x008fea000383ffff */
[----:B------:R-:W-:Y:S05]  /*96c0*/  BRA `(.L_x_222) ;  /* 0xffffffb000fc7947 */ /* 0x000fea000383ffff */
.L_x_99:
[----:B--2---:R2:W3:Y:S02]  /*96d0*/  SYNCS.PHASECHK.TRANS64.TRYWAIT P0, [R0+URZ+0x250], R3 ;  /* 0x00025003000075a7 */ /* 0x0044e400080011ff */
[----:B---3--:R-:W-:Y:S05]  /*96e0*/  @!P0 NANOSLEEP.SYNCS 0x989680 ;  /* 0x009896800000895d */ /* 0x008fea0003900000 */
[----:B------:R-:W3:Y:S02]  /*96f0*/  @!P0 SYNCS.PHASECHK.TRANS64 P0, [R0+URZ+0x250], R3 ;  /* 0x00025003000085a7 */ /* 0x000ee400080010ff */
[----:B---3--:R-:W-:Y:S05]  /*9700*/  @!P0 BRA `(.L_x_99) ;  /* 0xfffffffc00f08947 */ /* 0x008fea000383ffff */
[----:B------:R-:W-:Y:S05]  /*9710*/  BRA `(.L_x_223) ;  /* 0xffffffb800007947 */ /* 0x000fea000383ffff */
.L_x_102:
[----:B------:R-:W-:Y:S07]  /*9720*/  MOV R0, UR7 ;  /* 0x0000000700007c02 */ /* 0x000fee0008000f00 */
.L_x_224:
[----:B--2---:R2:W3:Y:S02]  /*9730*/  SYNCS.PHASECHK.TRANS64.TRYWAIT P0, [R0+URZ+0x248], R3 ;  /* 0x00024803000075a7 */ /* 0x0044e400080011ff */
[----:B---3--:R-:W-:Y:S05]  /*9740*/  @!P0 NANOSLEEP.SYNCS 0x989680 ;  /* 0x009896800000895d */ /* 0x008fea0003900000 */
[----:B------:R-:W3:Y:S02]  /*9750*/  @!P0 SYNCS.PHASECHK.TRANS64 P0, [R0+URZ+0x248], R3 ;  /* 0x00024803000085a7 */ /* 0x000ee400080010ff */
[----:B---3--:R-:W-:Y:S05]  /*9760*/  @!P0 BRA `(.L_x_224) ;  /* 0xfffffffc00f08947 */ /* 0x008fea000383ffff */
[----:B------:R-:W-:Y:S05]  /*9770*/  BRA `(.L_x_101) ;  /* 0xffffffb800e07947 */ /* 0x000fea000383ffff */
.L_x_105:
[----:B--2---:R-:W-:Y:S07]  /*9780*/  MOV R3, UR7 ;  /* 0x0000000700037c02 */ /* 0x004fee0008000f00 */
.L_x_225:
[----:B-1----:R1:W2:Y:S02]  /*9790*/  SYNCS.PHASECHK.TRANS64.TRYWAIT P0, [R3+URZ+0x230], R12 ;  /* 0x0002300c030075a7 */ /* 0x0022a400080011ff */
[----:B--2---:R-:W-:Y:S05]  /*97a0*/  @!P0 NANOSLEEP.SYNCS 0x989680 ;  /* 0x009896800000895d */ /* 0x004fea0003900000 */
[----:B------:R-:W2:Y:S02]  /*97b0*/  @!P0 SYNCS.PHASECHK.TRANS64 P0, [R3+URZ+0x230], R12 ;  /* 0x0002300c030085a7 */ /* 0x000ea400080010ff */
[----:B--2---:R-:W-:Y:S05]  /*97c0*/  @!P0 BRA `(.L_x_225) ;  /* 0xfffffffc00f08947 */ /* 0x004fea000383ffff */
[----:B------:R-:W-:Y:S05]  /*97d0*/  BRA `(.L_x_226) ;  /* 0xffffffbc00587947 */ /* 0x000fea000383ffff */
.L_x_106:
[----:B------:R-:W-:Y:S07]  /*97e0*/  MOV R3, UR7 ;  /* 0x0000000700037c02 */ /* 0x000fee0008000f00 */
.L_x_227:
[----:B-1----:R1:W2:Y:S02]  /*97f0*/  SYNCS.PHASECHK.TRANS64.TRYWAIT P0, [R3+URZ+0x238], R12 ;  /* 0x0002380c030075a7 */ /* 0x0022a400080011ff */
[----:B--2---:R-:W-:Y:S05]  /*9800*/  @!P0 NANOSLEEP.SYNCS 0x989680 ;  /* 0x009896800000895d */ /* 0x004fea0003900000 */
[----:B------:R-:W2:Y:S02]  /*9810*/  @!P0 SYNCS.PHASECHK.TRANS64 P0, [R3+URZ+0x238], R12 ;  /* 0x0002380c030085a7 */ /* 0x000ea400080010ff */
[----:B--2---:R-:W-:Y:S05]  /*9820*/  @!P0 BRA `(.L_x_227) ;  /* 0xfffffffc00f08947 */ /* 0x004fea000383ffff */
[----:B------:R-:W-:Y:S05]  /*9830*/  BRA `(.L_x_228) ;  /* 0xffffffbc00d87947 */ /* 0x000fea000383ffff */
.L_x_108:
[----:B------:R-:W-:-:S07]  /*9840*/  MOV R0, UR7 ;  /* 0x0000000700007c02 */ /* 0x000fce0008000f00 */
.L_x_229:
[----:B-1----:R1:W3:Y:S02]  /*9850*/  SYNCS.PHASECHK.TRANS64.TRYWAIT P0, [R0+URZ+0x230], R3 ;  /* 0x00023003000075a7 */ /* 0x0022e400080011ff */
[----:B---3--:R-:W-:Y:S05]  /*9860*/  @!P0 NANOSLEEP.SYNCS 0x989680 ;  /* 0x009896800000895d */ /* 0x008fea0003900000 */
[----:B------:R-:W3:Y:S02]  /*9870*/  @!P0 SYNCS.PHASECHK.TRANS64 P0, [R0+URZ+0x230], R3 ;  /* 0x00023003000085a7 */ /* 0x000ee400080010ff */
[----:B---3--:R-:W-:Y:S05]  /*9880*/  @!P0 BRA `(.L_x_229) ;  /* 0xfffffffc00f08947 */ /* 0x008fea000383ffff */
[----:B------:R-:W-:Y:S05]  /*9890*/  BRA `(.L_x_230) ;  /* 0xffffffc000487947 */ /* 0x000fea000383ffff */
.L_x_110:
[----:B--2---:R2:W4:Y:S02]  /*98a0*/  SYNCS.PHASECHK.TRANS64.TRYWAIT P0, [R0+URZ+0x250], R3 ;  /* 0x00025003000075a7 */ /* 0x00452400080011ff */
[----:B----4-:R-:W-:Y:S05]  /*98b0*/  @!P0 NANOSLEEP.SYNCS 0x989680 ;  /* 0x009896800000895d */ /* 0x010fea0003900000 */
[----:B------:R-:W4:Y:S02]  /*98c0*/  @!P0 SYNCS.PHASECHK.TRANS64 P0, [R0+URZ+0x250], R3 ;  /* 0x00025003000085a7 */ /* 0x000f2400080010ff */
[----:B----4-:R-:W-:Y:S05]  /*98d0*/  @!P0 BRA `(.L_x_110) ;  /* 0xfffffffc00f08947 */ /* 0x010fea000383ffff */
[----:B------:R-:W-:Y:S05]  /*98e0*/  BRA `(.L_x_231) ;  /* 0xffffffc400147947 */ /* 0x000fea000383ffff */
.L_x_121:
[----:B-1----:R1:W3:Y:S02]  /*98f0*/  SYNCS.PHASECHK.TRANS64.TRYWAIT P1, [R0+URZ+0x220], R3 ;  /* 0x00022003000075a7 */ /* 0x0022e400080211ff */
[----:B---3--:R-:W-:Y:S05]  /*9900*/  @!P1 NANOSLEEP.SYNCS 0x989680 ;  /* 0x009896800000995d */ /* 0x008fea0003900000 */
[----:B------:R-:W3:Y:S02]  /*9910*/  @!P1 SYNCS.PHASECHK.TRANS64 P1, [R0+URZ+0x220], R3 ;  /* 0x00022003000095a7 */ /* 0x000ee400080210ff */
[----:B---3--:R-:W-:Y:S05]  /*9920*/  @!P1 BRA `(.L_x_121) ;  /* 0xfffffffc00f09947 */ /* 0x008fea000383ffff */
[----:B------:R-:W-:Y:S05]  /*9930*/  BRA `(.L_x_120) ;  /* 0xffffffd0002c7947 */ /* 0x000fea000383ffff */
.L_x_123:
[----:B-1----:R1:W4:Y:S02]  /*9940*/  SYNCS.PHASECHK.TRANS64.TRYWAIT P0, [R113+URZ+0x270], R2 ;  /* 0x00027002710075a7 */ /* 0x00232400080011ff */
[----:B----4-:R-:W-:Y:S05]  /*9950*/  @!P0 NANOSLEEP.SYNCS 0x989680 ;  /* 0x009896800000895d */ /* 0x010fea0003900000 */
[----:B------:R-:W4:Y:S02]  /*9960*/  @!P0 SYNCS.PHASECHK.TRANS64 P0, [R113+URZ+0x270], R2 ;  /* 0x00027002710085a7 */ /* 0x000f2400080010ff */
[----:B----4-:R-:W-:Y:S05]  /*9970*/  @!P0 BRA `(.L_x_123) ;  /* 0xfffffffc00f08947 */ /* 0x010fea000383ffff */
[----:B------:R-:W-:Y:S05]  /*9980*/  BRA `(.L_x_122) ;  /* 0xffffffd000807947 */ /* 0x000fea000383ffff */
.L_x_131:
[----:B--2---:R2:W3:Y:S02]  /*9990*/  SYNCS.PHASECHK.TRANS64.TRYWAIT P0, [R32+URZ+0x220], R3 ;  /* 0x00022003200075a7 */ /* 0x0044e400080011ff */
[----:B---3--:R-:W-:Y:S05]  /*99a0*/  @!P0 NANOSLEEP.SYNCS 0x989680 ;  /* 0x009896800000895d */ /* 0x008fea0003900000 */
[----:B------:R-:W3:Y:S02]  /*99b0*/  @!P0 SYNCS.PHASECHK.TRANS64 P0, [R32+URZ+0x220], R3 ;  /* 0x00022003200085a7 */ /* 0x000ee400080010ff */
[----:B---3--:R-:W-:Y:S05]  /*99c0*/  @!P0 BRA `(.L_x_131) ;  /* 0xfffffffc00f08947 */ /* 0x008fea000383ffff */
[----:B------:R-:W-:Y:S05]  /*99d0*/  BRA `(.L_x_130) ;  /* 0xffffffdc00707947 */ /* 0x000fea000383ffff */
        .weak           $__internal_0_$__cuda_sm10x_tcgen05_guardrail_trap_col_being_dealloced_not_returned_by_alloc
        .type           $__internal_0_$__cuda_sm10x_tcgen05_guardrail_trap_col_being_dealloced_not_returned_by_alloc,@function
        .size           $__internal_0_$__cuda_sm10x_tcgen05_guardrail_trap_col_being_dealloced_not_returned_by_alloc,($__internal_1_$__cuda_sm10x_tcgen05_guardrail_trap_phase_invalid_during_alloc - $__internal_0_$__cuda_sm10x_tcgen05_guardrail_trap_col_being_dealloced_not_returned_by_alloc)
$__internal_0_$__cuda_sm10x_tcgen05_guardrail_trap_col_being_dealloced_not_returned_by_alloc:
[----:B------:R-:W-:Y:S05]  /*99e0*/  BPT.TRAP 0x1 ;  /* 0x000000040000795c */ /* 0x000fea0000300000 */
[----:B------:R-:W-:-:S04]  /*99f0*/  HFMA2 R3, -RZ, RZ, 0, 0 ;  /* 0x00000000ff037431 */ /* 0x000fc800000001ff */
[----:B------:R-:W-:Y:S05]  /*9a00*/  RET.REL.NODEC R2 `(_ZN7cutlass13device_kernelINS_4gemm6kernel13GemmUniversalIN4cute5tupleIJiiiiEEENS1_10collective13CollectiveMmaINS1_35MainloopSm100TmaUmmaWarpSpecializedILi34ELi2ELi4ENS5_IJNS4_1CILi1EEESB_SB_EEEEENS5_IJNSA_ILi64EEENSA_ILi128EEENSA_ILi32EEEEEENS_12float_e5m2_tENS5_IJlSB_lEEESI_SJ_NS4_8TiledMMAINS4_8MMA_AtomIJNS4_10MMA_TraitsINS4_19SM100_MMA_F8F6F4_SSEJSI_SI_fSE_SF_NS4_17integral_constantINS4_4UMMA5MajorELSQ_0EEESR_NSO_INSP_7ScaleInELSS_0EEEST_EEEEEENS4_6LayoutISC_NS5_IJNSA_ILi0EEESX_SX_EEEEENS5_IJNS4_10UnderscoreES10_S10_EEEEENS4_13SM90_TMA_LOADENS4_14ComposedLayoutINS4_7SwizzleILi1ELi4ELi3EEENS4_18smem_ptr_flag_bitsILi8EEENSW_INS5_IJNSA_ILi8EEESG_EEENS5_IJSG_SB_EEEEEEEvNS4_8identityES13_S1D_vS1E_EENS_8epilogue10collective18CollectiveEpilogueINS1G_23Sm100TmaWarpSpecializedILi2ELi2ELi32ELb0ELb0EEEJSH_NS5_IJNSW_ISE_SB_EES1L_EEESI_SJ_SI_SJ_NS1G_6fusion15FusionCallbacksIS1K_NS1N_17LinearCombinationISI_fSI_fLNS_15FloatRoundStyleE2EEESH_S1M_JEEENS4_5SM1004TMEM4LOAD26SM100_TMEM_LOAD_16dp32b32xES13_NS14_INS15_ILi2ELi4ELi3EEES18_NSW_INS5_IJS19_SE_EEENS5_IJSE_SB_EEEEEEENS4_39AutoVectorizingCopyWithAssumedAlignmentILi128EEENS4_14SM90_TMA_STOREES21_S23_S23_EEEvvEEEEvNT_6ParamsE) ;  /* 0xffffff64027c7950 */ /* 0x000fea0003c3ffff */
        .weak           $__internal_1_$__cuda_sm10x_tcgen05_guardrail_trap_phase_invalid_during_alloc
        .type           $__internal_1_$__cuda_sm10x_tcgen05_guardrail_trap_phase_invalid_during_alloc,@function
        .size           $__internal_1_$__cuda_sm10x_tcgen05_guardrail_trap_phase_invalid_during_alloc,($__internal_2_$__cuda_sm10x_tcgen05_guardrail_trap_unallocated_columns_being_dealloced - $__internal_1_$__cuda_sm10x_tcgen05_guardrail_trap_phase_invalid_during_alloc)
$__internal_1_$__cuda_sm10x_tcgen05_guardrail_trap_phase_invalid_during_alloc:
[----:B------:R-:W-:Y:S05]  /*9a10*/  BPT.TRAP 0x1 ;  /* 0x000000040000795c */ /* 0x000fea0000300000 */
[----:B------:R-:W-:-:S04]  /*9a20*/  MOV R3, 0x0 ;  /* 0x0000000000037802 */ /* 0x000fc80000000f00 */
[----:B------:R-:W-:Y:S05]  /*9a30*/  RET.REL.NODEC R2 `(_ZN7cutlass13device_kernelINS_4gemm6kernel13GemmUniversalIN4cute5tupleIJiiiiEEENS1_10collective13CollectiveMmaINS1_35MainloopSm100TmaUmmaWarpSpecializedILi34ELi2ELi4ENS5_IJNS4_1CILi1EEESB_SB_EEEEENS5_IJNSA_ILi64EEENSA_ILi128EEENSA_ILi32EEEEEENS_12float_e5m2_tENS5_IJlSB_lEEESI_SJ_NS4_8TiledMMAINS4_8MMA_AtomIJNS4_10MMA_TraitsINS4_19SM100_MMA_F8F6F4_SSEJSI_SI_fSE_SF_NS4_17integral_constantINS4_4UMMA5MajorELSQ_0EEESR_NSO_INSP_7ScaleInELSS_0EEEST_EEEEEENS4_6LayoutISC_NS5_IJNSA_ILi0EEESX_SX_EEEEENS5_IJNS4_10UnderscoreES10_S10_EEEEENS4_13SM90_TMA_LOADENS4_14ComposedLayoutINS4_7SwizzleILi1ELi4ELi3EEENS4_18smem_ptr_flag_bitsILi8EEENSW_INS5_IJNSA_ILi8EEESG_EEENS5_IJSG_SB_EEEEEEEvNS4_8identityES13_S1D_vS1E_EENS_8epilogue10collective18CollectiveEpilogueINS1G_23Sm100TmaWarpSpecializedILi2ELi2ELi32ELb0ELb0EEEJSH_NS5_IJNSW_ISE_SB_EES1L_EEESI_SJ_SI_SJ_NS1G_6fusion15FusionCallbacksIS1K_NS1N_17LinearCombinationISI_fSI_fLNS_15FloatRoundStyleE2EEESH_S1M_JEEENS4_5SM1004TMEM4LOAD26SM100_TMEM_LOAD_16dp32b32xES13_NS14_INS15_ILi2ELi4ELi3EEES18_NSW_INS5_IJS19_SE_EEENS5_IJSE_SB_EEEEEEENS4_39AutoVectorizingCopyWithAssumedAlignmentILi128EEENS4_14SM90_TMA_STOREES21_S23_S23_EEEvvEEEEvNT_6ParamsE) ;  /* 0xffffff6402707950 */ /* 0x000fea0003c3ffff */
        .weak           $__internal_2_$__cuda_sm10x_tcgen05_guardrail_trap_unallocated_columns_being_dealloced
        .type           $__internal_2_$__cuda_sm10x_tcgen05_guardrail_trap_unallocated_columns_being_dealloced,@function
        .size           $__internal_2_$__cuda_sm10x_tcgen05_guardrail_trap_unallocated_columns_being_dealloced,(.L_x_233 - $__internal_2_$__cuda_sm10x_tcgen05_guardrail_trap_unallocated_columns_being_dealloced)
$__internal_2_$__cuda_sm10x_tcgen05_guardrail_trap_unallocated_columns_being_dealloced:
[----:B------:R-:W-:Y:S05]  /*9a40*/  BPT.TRAP 0x1 ;  /* 0x000000040000795c */ /* 0x000fea0000300000 */
[----:B------:R-:W-:-:S04]  /*9a50*/  HFMA2 R3, -RZ, RZ, 0, 0 ;  /* 0x00000000ff037431 */ /* 0x000fc800000001ff */
[----:B------:R-:W-:Y:S05]  /*9a60*/  RET.REL.NODEC R2 `(_ZN7cutlass13device_kernelINS_4gemm6kernel13GemmUniversalIN4cute5tupleIJiiiiEEENS1_10collective13CollectiveMmaINS1_35MainloopSm100TmaUmmaWarpSpecializedILi34ELi2ELi4ENS5_IJNS4_1CILi1EEESB_SB_EEEEENS5_IJNSA_ILi64EEENSA_ILi128EEENSA_ILi32EEEEEENS_12float_e5m2_tENS5_IJlSB_lEEESI_SJ_NS4_8TiledMMAINS4_8MMA_AtomIJNS4_10MMA_TraitsINS4_19SM100_MMA_F8F6F4_SSEJSI_SI_fSE_SF_NS4_17integral_constantINS4_4UMMA5MajorELSQ_0EEESR_NSO_INSP_7ScaleInELSS_0EEEST_EEEEEENS4_6LayoutISC_NS5_IJNSA_ILi0EEESX_SX_EEEEENS5_IJNS4_10UnderscoreES10_S10_EEEEENS4_13SM90_TMA_LOADENS4_14ComposedLayoutINS4_7SwizzleILi1ELi4ELi3EEENS4_18smem_ptr_flag_bitsILi8EEENSW_INS5_IJNSA_ILi8EEESG_EEENS5_IJSG_SB_EEEEEEEvNS4_8identityES13_S1D_vS1E_EENS_8epilogue10collective18CollectiveEpilogueINS1G_23Sm100TmaWarpSpecializedILi2ELi2ELi32ELb0ELb0EEEJSH_NS5_IJNSW_ISE_SB_EES1L_EEESI_SJ_SI_SJ_NS1G_6fusion15FusionCallbacksIS1K_NS1N_17LinearCombinationISI_fSI_fLNS_15FloatRoundStyleE2EEESH_S1M_JEEENS4_5SM1004TMEM4LOAD26SM100_TMEM_LOAD_16dp32b32xES13_NS14_INS15_ILi2ELi4ELi3EEES18_NSW_INS5_IJS19_SE_EEENS5_IJSE_SB_EEEEEEENS4_39AutoVectorizingCopyWithAssumedAlignmentILi128EEENS4_14SM90_TMA_STOREES21_S23_S23_EEEvvEEEEvNT_6ParamsE) ;  /* 0xffffff6402647950 */ /* 0x000fea0003c3ffff */
.L_x_232:
[----:B------:R-:W-:-:S00]  /*9a70*/  BRA `(.L_x_232) ;  /* 0xfffffffc00fc7947 */ /* 0x000fc0000383ffff */
[----:B------:R-:W-:-:S00]  /*9a80*/  NOP ;  /* 0x0000000000007918 */ /* 0x000fc00000000000 */
[----:B------:R-:W-:-:S00]  /*9a90*/  NOP ;  /* 0x0000000000007918 */ /* 0x000fc00000000000 */
[----:B------:R-:W-:-:S00]  /*9aa0*/  NOP ;  /* 0x0000000000007918 */ /* 0x000fc00000000000 */
[----:B------:R-:W-:-:S00]  /*9ab0*/  NOP ;  /* 0x0000000000007918 */ /* 0x000fc00000000000 */
[----:B------:R-:W-:-:S00]  /*9ac0*/  NOP ;  /* 0x0000000000007918 */ /* 0x000fc00000000000 */
[----:B------:R-:W-:-:S00]  /*9ad0*/  NOP ;  /* 0x0000000000007918 */ /* 0x000fc00000000000 */
[----:B------:R-:W-:-:S00]  /*9ae0*/  NOP ;  /* 0x0000000000007918 */ /* 0x000fc00000000000 */
[----:B------:R-:W-:-:S00]  /*9af0*/  NOP ;  /* 0x0000000000007918 */ /* 0x000fc00000000000 */
.L_x_233:


//--------------------- .nv.global.init           --------------------------
	.section	.nv.global.init,"aw",@progbits
.nv.global.init:
	.type		$str$27,@object
	.size		$str$27,($str$28 - $str$27)
$str$27:
        /*0000*/ 	.byte	0x28, 0x61, 0x64, 0x64, 0x72, 0x65, 0x73, 0x73, 0x20, 0x26, 0x20, 0x6d, 0x61, 0x73, 0x6b, 0x29
        /*0010*/ 	.byte	0x20, 0x3d, 0x3d, 0x20, 0x30, 0x00
	.type		$str$28,@object
	.size		$str$28,($str$26 - $str$28)
$str$28:
        /*0016*/ 	.byte	0x2f, 0x74, 0x6d, 0x70, 0x2f, 0x63, 0x75, 0x74, 0x6c, 0x61, 0x73, 0x73, 0x5f, 0x73, 0x77, 0x65
        /*0026*/ 	.byte	0x65, 0x70, 0x5f, 0x73, 0x72, 0x63, 0x2f, 0x69, 0x6e, 0x63, 0x6c, 0x75, 0x64, 0x65, 0x2f, 0x63
        /*0036*/ 	.byte	0x75, 0x74, 0x65, 0x2f, 0x70, 0x6f, 0x69, 0x6e, 0x74, 0x65, 0x72, 0x5f, 0x66, 0x6c, 0x61, 0x67
        /*0046*/ 	.byte	0x67, 0x65, 0x64, 0x2e, 0x68, 0x70, 0x70, 0x00
	.type		$str$26,@object
	.size		$str$26,($str$25 - $str$26)
$str$26:
        /*004e*/ 	.byte	0x2f, 0x74, 0x6d, 0x70, 0x2f, 0x63, 0x75, 0x74, 0x6c, 0x61, 0x73, 0x73, 0x5f, 0x73, 0x77, 0x65
        /*005e*/ 	.byte	0x65, 0x70, 0x5f, 0x73, 0x72, 0x63, 0x2f, 0x69, 0x6e, 0x63, 0x6c, 0x75, 0x64, 0x65, 0x2f, 0x63
        /*006e*/ 	.byte	0x75, 0x74, 0x65, 0x2f, 0x61, 0x74, 0x6f, 0x6d, 0x2f, 0x63, 0x6f, 0x70, 0x79, 0x5f, 0x74, 0x72
        /*007e*/ 	.byte	0x61, 0x69, 0x74, 0x73, 0x5f, 0x73, 0x6d, 0x31, 0x30, 0x30, 0x2e, 0x68, 0x70, 0x70, 0x00
	.type		$str$25,@object
	.size		$str$25,(__unnamed_1 - $str$25)
$str$25:
        /*008d*/ 	.byte	0x28, 0x28, 0x75, 0x69, 0x6e, 0x74, 0x33, 0x32, 0x5f, 0x74, 0x28, 0x74, 0x68, 0x72, 0x65, 0x61
        /*009d*/ 	.byte	0x64, 0x49, 0x64, 0x78, 0x2e, 0x78, 0x29, 0x20, 0x2f, 0x20, 0x33, 0x32, 0x29, 0x20, 0x25, 0x20
        /*00ad*/ 	.byte	0x34, 0x29, 0x20, 0x3d, 0x3d, 0x20, 0x28, 0x28, 0x28, 0x74, 0x6d, 0x65, 0x6d, 0x5f, 0x61, 0x64
        /*00bd*/ 	.byte	0x64, 0x72, 0x20, 0x3e, 0x3e, 0x20, 0x31, 0x36, 0x29, 0x20, 0x2f, 0x20, 0x33, 0x32, 0x29, 0x20
        /*00cd*/ 	.byte	0x25, 0x20, 0x34, 0x29, 0x00
	.type		__unnamed_1,@object
	.size		__unnamed_1,(__unnamed_2 - __unnamed_1)
__unnamed_1:
        /*00d2*/ 	.byte	0x61, 0x75, 0x74, 0x6f, 0x20, 0x63, 0x75, 0x74, 0x65, 0x3a, 0x3a, 0x61, 0x73, 0x5f, 0x70, 0x6f
        /* <DEDUP_REMOVED lines=24> */
        /*0262*/ 	.byte	0x3c, 0x34, 0x30, 0x39, 0x36, 0x3e, 0x3e, 0x3e, 0x3e, 0x5d, 0x00
	.type		__unnamed_2,@object
	.size		__unnamed_2,(.L_2 - __unnamed_2)
__unnamed_2:
        /* <DEDUP_REMOVED lines=40> */
        /*04ed*/ 	.byte	0x74, 0x65, 0x3a, 0x3a, 0x43, 0x3c, 0x30, 0x3e, 0x3e, 0x3e, 0x3e, 0x5d, 0x00
.L_2:


//--------------------- .nv.shared._ZN7cutlass13device_kernelINS_4gemm6kernel13GemmUniversalIN4cute5tupleIJiiiiEEENS1_10collective13CollectiveMmaINS1_35MainloopSm100TmaUmmaWarpSpecializedILi34ELi2ELi4ENS5_IJNS4_1CILi1EEESB_SB_EEEEENS5_IJNSA_ILi64EEENSA_ILi128EEENSA_ILi32EEEEEENS_12float_e5m2_tENS5_IJlSB_lEEESI_SJ_NS4_8TiledMMAINS4_8MMA_AtomIJNS4_10MMA_TraitsINS4_19SM100_MMA_F8F6F4_SSEJSI_SI_fSE_SF_NS4_17integral_constantINS4_4UMMA5MajorELSQ_0EEESR_NSO_INSP_7ScaleInELSS_0EEEST_EEEEEENS4_6LayoutISC_NS5_IJNSA_ILi0EEESX_SX_EEEEENS5_IJNS4_10UnderscoreES10_S10_EEEEENS4_13SM90_TMA_LOADENS4_14ComposedLayoutINS4_7SwizzleILi1ELi4ELi3EEENS4_18smem_ptr_flag_bitsILi8EEENSW_INS5_IJNSA_ILi8EEESG_EEENS5_IJSG_SB_EEEEEEEvNS4_8identityES13_S1D_vS1E_EENS_8epilogue10collective18CollectiveEpilogueINS1G_23Sm100TmaWarpSpecializedILi2ELi2ELi32ELb0ELb0EEEJSH_NS5_IJNSW_ISE_SB_EES1L_EEESI_SJ_SI_SJ_NS1G_6fusion15FusionCallbacksIS1K_NS1N_17LinearCombinationISI_fSI_fLNS_15FloatRoundStyleE2EEESH_S1M_JEEENS4_5SM1004TMEM4LOAD26SM100_TMEM_LOAD_16dp32b32xES13_NS14_INS15_ILi2ELi4ELi3EEES18_NSW_INS5_IJS19_SE_EEENS5_IJSE_SB_EEEEEEENS4_39AutoVectorizingCopyWithAssumedAlignmentILi128EEENS4_14SM90_TMA_STOREES21_S23_S23_EEEvvEEEEvNT_6ParamsE --------------------------
	.section	.nv.shared._ZN7cutlass13device_kernelINS_4gemm6kernel13GemmUniversalIN4cute5tupleIJiiiiEEENS1_10collective13CollectiveMmaINS1_35MainloopSm100TmaUmmaWarpSpecializedILi34ELi2ELi4ENS5_IJNS4_1CILi1EEESB_SB_EEEEENS5_IJNSA_ILi64EEENSA_ILi128EEENSA_ILi32EEEEEENS_12float_e5m2_tENS5_IJlSB_lEEESI_SJ_NS4_8TiledMMAINS4_8MMA_AtomIJNS4_10MMA_TraitsINS4_19SM100_MMA_F8F6F4_SSEJSI_SI_fSE_SF_NS4_17integral_constantINS4_4UMMA5MajorELSQ_0EEESR_NSO_INSP_7ScaleInELSS_0EEEST_EEEEEENS4_6LayoutISC_NS5_IJNSA_ILi0EEESX_SX_EEEEENS5_IJNS4_10UnderscoreES10_S10_EEEEENS4_13SM90_TMA_LOADENS4_14ComposedLayoutINS4_7SwizzleILi1ELi4ELi3EEENS4_18smem_ptr_flag_bitsILi8EEENSW_INS5_IJNSA_ILi8EEESG_EEENS5_IJSG_SB_EEEEEEEvNS4_8identityES13_S1D_vS1E_EENS_8epilogue10collective18CollectiveEpilogueINS1G_23Sm100TmaWarpSpecializedILi2ELi2ELi32ELb0ELb0EEEJSH_NS5_IJNSW_ISE_SB_EES1L_EEESI_SJ_SI_SJ_NS1G_6fusion15FusionCallbacksIS1K_NS1N_17LinearCombinationISI_fSI_fLNS_15FloatRoundStyleE2EEESH_S1M_JEEENS4_5SM1004TMEM4LOAD26SM100_TMEM_LOAD_16dp32b32xES13_NS14_INS15_ILi2ELi4ELi3EEES18_NSW_INS5_IJS19_SE_EEENS5_IJSE_SB_EEEEEEENS4_39AutoVectorizingCopyWithAssumedAlignmentILi128EEENS4_14SM90_TMA_STOREES21_S23_S23_EEEvvEEEEvNT_6ParamsE,"aw",@nobits
	.sectionflags	@""
	.align	16
	.zero		1024


//--------------------- .nv.shared.reserved.0     --------------------------
	.section	.nv.shared.reserved.0,"aw",@nobits
	.weak		__nv_reservedSMEM_offset_0_alias
	.size		__nv_reservedSMEM_offset_0_alias, 0, 64
	.other		__nv_reservedSMEM_offset_0_alias,@"STO_CUDA_RESERVED_SHARED STV_DEFAULT"
__nv_reservedSMEM_offset_0_alias:
	.zero		0
.nv.shared.reserved.0:
	.zero		64
	.weak		__nv_reservedSMEM_tcgen05_partition
	.type		__nv_reservedSMEM_tcgen05_partition,@object
	.size		__nv_reservedSMEM_tcgen05_partition,(.L_0 - __nv_reservedSMEM_tcgen05_partition)
__nv_reservedSMEM_tcgen05_partition:
	.zero		32
.L_0:


//--------------------- .nv.global                --------------------------
	.section	.nv.global,"aw",@nobits
.nv.global:
	.type		_ZN40_INTERNAL_14fe428e_4_k_cu_e47ac08b_304264cute1_E,@object
	.size		_ZN40_INTERNAL_14fe428e_4_k_cu_e47ac08b_304264cute1_E,(_ZN40_INTERNAL_14fe428e_4_k_cu_e47ac08b_304264cuda3std3__45__cpo6cbeginE - _ZN40_INTERNAL_14fe428e_4_k_cu_e47ac08b_304264cute1_E)
_ZN40_INTERNAL_14fe428e_4_k_cu_e47ac08b_304264cute1_E:
	.zero		1
	.type		_ZN40_INTERNAL_14fe428e_4_k_cu_e47ac08b_304264cuda3std3__45__cpo6cbeginE,@object
	.size		_ZN40_INTERNAL_14fe428e_4_k_cu_e47ac08b_304264cuda3std3__45__cpo6cbeginE,(_ZN40_INTERNAL_14fe428e_4_k_cu_e47ac08b_304264cuda3std3__48in_placeE - _ZN40_INTERNAL_14fe428e_4_k_cu_e47ac08b_304264cuda3std3__45__cpo6cbeginE)
_ZN40_INTERNAL_14fe428e_4_k_cu_e47ac08b_304264cuda3std3__45__cpo6cbeginE:
	.zero		1
	.type		_ZN40_INTERNAL_14fe428e_4_k_cu_e47ac08b_304264cuda3std3__48in_placeE,@object
	.size		_ZN40_INTERNAL_14fe428e_4_k_cu_e47ac08b_304264cuda3std3__48in_placeE,(_ZN40_INTERNAL_14fe428e_4_k_cu_e47ac08b_304264cuda3std6ranges3__45__cpo9iter_moveE - _ZN40_INTERNAL_14fe428e_4_k_cu_e47ac08b_304264cuda3std3__48in_placeE)
_ZN40_INTERNAL_14fe428e_4_k_cu_e47ac08b_304264cuda3std3__48in_placeE:
	.zero		1
	.type		_ZN40_INTERNAL_14fe428e_4_k_cu_e47ac08b_304264cuda3std6ranges3__45__cpo9iter_moveE,@object
	.size		_ZN40_INTERNAL_14fe428e_4_k_cu_e47ac08b_304264cuda3std6ranges3__45__cpo9iter_moveE,(_ZN40_INTERNAL_14fe428e_4_k_cu_e47ac08b_304264cuda3std3__45__cpo5beginE - _ZN40_INTERNAL_14fe428e_4_k_cu_e47ac08b_304264cuda3std6ranges3__45__cpo9iter_moveE)
_ZN40_INTERNAL_14fe428e_4_k_cu_e47ac08b_304264cuda3std6ranges3__45__cpo9iter_moveE:
	.zero		1
	.type		_ZN40_INTERNAL_14fe428e_4_k_cu_e47ac08b_304264cuda3std3__45__cpo5beginE,@object
	.size		_ZN40_INTERNAL_14fe428e_4_k_cu_e47ac08b_304264cuda3std3__45__cpo5beginE,(_ZN40_INTERNAL_14fe428e_4_k_cu_e47ac08b_304264cuda3std3__442_GLOBAL__N__14fe428e_4_k_cu_e47ac08b_304266ignoreE - _ZN40_INTERNAL_14fe428e_4_k_cu_e47ac08b_304264cuda3std3__45__cpo5beginE)
_ZN40_INTERNAL_14fe428e_4_k_cu_e47ac08b_304264cuda3std3__45__cpo5beginE:
	.zero		1
	.type		_ZN40_INTERNAL_14fe428e_4_k_cu_e47ac08b_304264cuda3std3__442_GLOBAL__N__14fe428e_4_k_cu_e47ac08b_304266ignoreE,@object
	.size		_ZN40_INTERNAL_14fe428e_4_k_cu_e47ac08b_304264cuda3std3__442_GLOBAL__N__14fe428e_4_k_cu_e47ac08b_304266ignoreE,(_ZN40_INTERNAL_14fe428e_4_k_cu_e47ac08b_304264cute7productE - _ZN40_INTERNAL_14fe428e_4_k_cu_e47ac08b_304264cuda3std3__442_GLOBAL__N__14fe428e_4_k_cu_e47ac08b_304266ignoreE)
_ZN40_INTERNAL_14fe428e_4_k_cu_e47ac08b_304264cuda3std3__442_GLOBAL__N__14fe428e_4_k_cu_e47ac08b_304266ignoreE:
	.zero		1
	.type		_ZN40_INTERNAL_14fe428e_4_k_cu_e47ac08b_304264cute7productE,@object
	.size		_ZN40_INTERNAL_14fe428e_4_k_cu_e47ac08b_304264cute7productE,(_ZN40_INTERNAL_14fe428e_4_k_cu_e47ac08b_304264cuda3std3__45__cpo3endE - _ZN40_INTERNAL_14fe428e_4_k_cu_e47ac08b_304264cute7productE)
_ZN40_INTERNAL_14fe428e_4_k_cu_e47ac08b_304264cute7productE:
	.zero		1
	.type		_ZN40_INTERNAL_14fe428e_4_k_cu_e47ac08b_304264cuda3std3__45__cpo3endE,@object
	.size		_ZN40_INTERNAL_14fe428e_4_k_cu_e47ac08b_304264cuda3std3__45__cpo3endE,(_ZN40_INTERNAL_14fe428e_4_k_cu_e47ac08b_304264cuda3std3__419piecewise_constructE - _ZN40_INTERNAL_14fe428e_4_k_cu_e47ac08b_304264cuda3std3__45__cpo3endE)
_ZN40_INTERNAL_14fe428e_4_k_cu_e47ac08b_304264cuda3std3__45__cpo3endE:
	.zero		1
	.type		_ZN40_INTERNAL_14fe428e_4_k_cu_e47ac08b_304264cuda3std3__419piecewise_constructE,@object
	.size		_ZN40_INTERNAL_14fe428e_4_k_cu_e47ac08b_304264cuda3std3__419piecewise_constructE,(_ZN40_INTERNAL_14fe428e_4_k_cu_e47ac08b_304264cuda3std3__45__cpo4cendE - _ZN40_INTERNAL_14fe428e_4_k_cu_e47ac08b_304264cuda3std3__419piecewise_constructE)
_ZN40_INTERNAL_14fe428e_4_k_cu_e47ac08b_304264cuda3std3__419piecewise_constructE:
	.zero		1
	.type		_ZN40_INTERNAL_14fe428e_4_k_cu_e47ac08b_304264cuda3std3__45__cpo4cendE,@object
	.size		_ZN40_INTERNAL_14fe428e_4_k_cu_e47ac08b_304264cuda3std3__45__cpo4cendE,(_ZN40_INTERNAL_14fe428e_4_k_cu_e47ac08b_304264cuda3std6ranges3__45__cpo4swapE - _ZN40_INTERNAL_14fe428e_4_k_cu_e47ac08b_304264cuda3std3__45__cpo4cendE)
_ZN40_INTERNAL_14fe428e_4_k_cu_e47ac08b_304264cuda3std3__45__cpo4cendE:
	.zero		1
	.type		_ZN40_INTERNAL_14fe428e_4_k_cu_e47ac08b_304264cuda3std6ranges3__45__cpo4swapE,@object
	.size		_ZN40_INTERNAL_14fe428e_4_k_cu_e47ac08b_304264cuda3std6ranges3__45__cpo4swapE,(.L_10 - _ZN40_INTERNAL_14fe428e_4_k_cu_e47ac08b_304264cuda3std6ranges3__45__cpo4swapE)
_ZN40_INTERNAL_14fe428e_4_k_cu_e47ac08b_304264cuda3std6ranges3__45__cpo4swapE:
	.zero		1
.L_10:


//--------------------- .nv.constant0._ZN7cutlass13device_kernelINS_4gemm6kernel13GemmUniversalIN4cute5tupleIJiiiiEEENS1_10collective13CollectiveMmaINS1_35MainloopSm100TmaUmmaWarpSpecializedILi34ELi2ELi4ENS5_IJNS4_1CILi1EEESB_SB_EEEEENS5_IJNSA_ILi64EEENSA_ILi128EEENSA_ILi32EEEEEENS_12float_e5m2_tENS5_IJlSB_lEEESI_SJ_NS4_8TiledMMAINS4_8MMA_AtomIJNS4_10MMA_TraitsINS4_19SM100_MMA_F8F6F4_SSEJSI_SI_fSE_SF_NS4_17integral_constantINS4_4UMMA5MajorELSQ_0EEESR_NSO_INSP_7ScaleInELSS_0EEEST_EEEEEENS4_6LayoutISC_NS5_IJNSA_ILi0EEESX_SX_EEEEENS5_IJNS4_10UnderscoreES10_S10_EEEEENS4_13SM90_TMA_LOADENS4_14ComposedLayoutINS4_7SwizzleILi1ELi4ELi3EEENS4_18smem_ptr_flag_bitsILi8EEENSW_INS5_IJNSA_ILi8EEESG_EEENS5_IJSG_SB_EEEEEEEvNS4_8identityES13_S1D_vS1E_EENS_8epilogue10collective18CollectiveEpilogueINS1G_23Sm100TmaWarpSpecializedILi2ELi2ELi32ELb0ELb0EEEJSH_NS5_IJNSW_ISE_SB_EES1L_EEESI_SJ_SI_SJ_NS1G_6fusion15FusionCallbacksIS1K_NS1N_17LinearCombinationISI_fSI_fLNS_15FloatRoundStyleE2EEESH_S1M_JEEENS4_5SM1004TMEM4LOAD26SM100_TMEM_LOAD_16dp32b32xES13_NS14_INS15_ILi2ELi4ELi3EEES18_NSW_INS5_IJS19_SE_EEENS5_IJSE_SB_EEEEEEENS4_39AutoVectorizingCopyWithAssumedAlignmentILi128EEENS4_14SM90_TMA_STOREES21_S23_S23_EEEvvEEEEvNT_6ParamsE --------------------------
	.section	.nv.constant0._ZN7cutlass13device_kernelINS_4gemm6kernel13GemmUniversalIN4cute5tupleIJiiiiEEENS1_10collective13CollectiveMmaINS1_35MainloopSm100TmaUmmaWarpSpecializedILi34ELi2ELi4ENS5_IJNS4_1CILi1EEESB_SB_EEEEENS5_IJNSA_ILi64EEENSA_ILi128EEENSA_ILi32EEEEEENS_12float_e5m2_tENS5_IJlSB_lEEESI_SJ_NS4_8TiledMMAINS4_8MMA_AtomIJNS4_10MMA_TraitsINS4_19SM100_MMA_F8F6F4_SSEJSI_SI_fSE_SF_NS4_17integral_constantINS4_4UMMA5MajorELSQ_0EEESR_NSO_INSP_7ScaleInELSS_0EEEST_EEEEEENS4_6LayoutISC_NS5_IJNSA_ILi0EEESX_SX_EEEEENS5_IJNS4_10UnderscoreES10_S10_EEEEENS4_13SM90_TMA_LOADENS4_14ComposedLayoutINS4_7SwizzleILi1ELi4ELi3EEENS4_18smem_ptr_flag_bitsILi8EEENSW_INS5_IJNSA_ILi8EEESG_EEENS5_IJSG_SB_EEEEEEEvNS4_8identityES13_S1D_vS1E_EENS_8epilogue10collective18CollectiveEpilogueINS1G_23Sm100TmaWarpSpecializedILi2ELi2ELi32ELb0ELb0EEEJSH_NS5_IJNSW_ISE_SB_EES1L_EEESI_SJ_SI_SJ_NS1G_6fusion15FusionCallbacksIS1K_NS1N_17LinearCombinationISI_fSI_fLNS_15FloatRoundStyleE2EEESH_S1M_JEEENS4_5SM1004TMEM4LOAD26SM100_TMEM_LOAD_16dp32b32xES13_NS14_INS15_ILi2ELi4ELi3EEES18_NSW_INS5_IJS19_SE_EEENS5_IJSE_SB_EEEEEEENS4_39AutoVectorizingCopyWithAssumedAlignmentILi128EEENS4_14SM90_TMA_STOREES21_S23_S23_EEEvvEEEEvNT_6ParamsE,"a",@progbits
	.sectionflags	@""
	.align	4
.nv.constant0._ZN7cutlass13device_kernelINS_4gemm6kernel13GemmUniversalIN4cute5tupleIJiiiiEEENS1_10collective13CollectiveMmaINS1_35MainloopSm100TmaUmmaWarpSpecializedILi34ELi2ELi4ENS5_IJNS4_1CILi1EEESB_SB_EEEEENS5_IJNSA_ILi64EEENSA_ILi128EEENSA_ILi32EEEEEENS_12float_e5m2_tENS5_IJlSB_lEEESI_SJ_NS4_8TiledMMAINS4_8MMA_AtomIJNS4_10MMA_TraitsINS4_19SM100_MMA_F8F6F4_SSEJSI_SI_fSE_SF_NS4_17integral_constantINS4_4UMMA5MajorELSQ_0EEESR_NSO_INSP_7ScaleInELSS_0EEEST_EEEEEENS4_6LayoutISC_NS5_IJNSA_ILi0EEESX_SX_EEEEENS5_IJNS4_10UnderscoreES10_S10_EEEEENS4_13SM90_TMA_LOADENS4_14ComposedLayoutINS4_7SwizzleILi1ELi4ELi3EEENS4_18smem_ptr_flag_bitsILi8EEENSW_INS5_IJNSA_ILi8EEESG_EEENS5_IJSG_SB_EEEEEEEvNS4_8identityES13_S1D_vS1E_EENS_8epilogue10collective18CollectiveEpilogueINS1G_23Sm100TmaWarpSpecializedILi2ELi2ELi32ELb0ELb0EEEJSH_NS5_IJNSW_ISE_SB_EES1L_EEESI_SJ_SI_SJ_NS1G_6fusion15FusionCallbacksIS1K_NS1N_17LinearCombinationISI_fSI_fLNS_15FloatRoundStyleE2EEESH_S1M_JEEENS4_5SM1004TMEM4LOAD26SM100_TMEM_LOAD_16dp32b32xES13_NS14_INS15_ILi2ELi4ELi3EEES18_NSW_INS5_IJS19_SE_EEENS5_IJSE_SB_EEEEEEENS4_39AutoVectorizingCopyWithAssumedAlignmentILi128EEENS4_14SM90_TMA_STOREES21_S23_S23_EEEvvEEEEvNT_6ParamsE:
	.zero		2944


//--------------------- SYMBOLS --------------------------

	.type		.nv.reservedSmem.offset0,@object
	.size		.nv.reservedSmem.offset0,0x4
	.type		.nv.reservedSmem.cap,@object
	.size		.nv.reservedSmem.cap,0x4
	.type		__assertfail,@function
